	.target	sm_90a

	.elftype	@"ET_EXEC"


//--------------------- .note.nv.tkinfo           --------------------------
	.section	.note.nv.tkinfo,"",@"SHT_NOTE"
	.sectionflags	@"SHF_NOTE_NV_TKINFO"
	.tkinfo
        /*0018*/ 	.word	0x00000002
        /*0030*/ 	.string	""
        /*0030*/ 	.string	"ptxas"
        /*0030*/ 	.string	"Cuda compilation tools, release 13.0, V13.0.88"
        /*0030*/ 	.string	"Build cuda_13.0.r13.0/compiler.36424714_0"
        /*0030*/ 	.string	"-arch sm_90a -m 64 "



//--------------------- .note.nv.cuinfo           --------------------------
	.section	.note.nv.cuinfo,"",@"SHT_NOTE"
	.sectionflags	@"SHF_NOTE_NV_CUINFO"
        /*0018*/ 	.short	0x0002
        /*001a*/ 	.short	0x005a
        /*001c*/ 	.short	0x0082
	.zero		2


//--------------------- .nv.info                  --------------------------
	.section	.nv.info,"",@"SHT_CUDA_INFO"
	.align	4


	//----- nvinfo : EIATTR_REGCOUNT
	.align		4
        /*0000*/ 	.byte	0x04, 0x2f
        /*0002*/ 	.short	(.L_18 - .L_17)
	.align		4
.L_17:
        /*0004*/ 	.word	index@(_ZN7cutlass13device_kernelINS_4gemm6kernel13GemmUniversalIN4cute5tupleIJiiiiEEENS1_10collective13CollectiveMmaINS1_34MainloopSm90TmaGmmaWarpSpecializedILi4ENS5_IJNS4_1CILi1EEESB_SB_EEENS1_35KernelTmaWarpSpecializedCooperativeEEENS5_IJNSA_ILi256EEENSA_ILi64EEESG_EEENS_10bfloat16_tENS5_IJlSB_lEEESI_SJ_NS4_8TiledMMAINS4_8MMA_AtomIJNS4_4SM904GMMA27MMA_64x64x16_F32BF16BF16_SSILNSN_5MajorE0ELSP_0ELNSN_7ScaleInE1ELSQ_1EEEEEENS4_6LayoutINS5_IJNSA_ILi2EEESB_SB_EEENS5_IJSB_NSA_ILi0EEESW_EEEEENS5_IJNS4_10UnderscoreESZ_SZ_EEEEENS4_13SM90_TMA_LOADENS4_14ComposedLayoutINS4_7SwizzleILi3ELi4ELi3EEENS4_18smem_ptr_flag_bitsILi16EEENST_INS5_IJNSA_ILi8EEESG_EEENS5_IJSG_SB_EEEEEEEvNS4_8identityES12_S1C_vS1D_EENS_8epilogue10collective18CollectiveEpilogueINS1F_22Sm90TmaWarpSpecializedILi4ELi2ELi16ELb1ELb0EEEJSH_NS5_IJNSA_ILi128EEENSA_ILi32EEEEEESI_SJ_SI_SJ_NS1F_6fusion15FusionCallbacksIS1J_NS1N_13LinCombEltActINS1F_6thread7SigmoidESI_fSI_fLNS_15FloatRoundStyleE2EEESH_S1M_JEEES12_NS13_INS14_ILi2ELi4ELi3EEES17_NST_INS5_IJS18_S1L_EEENS5_IJS1L_SB_EEEEEEENS4_17SM75_U32x4_LDSM_NENS4_14SM90_TMA_STOREES1Z_NS4_17SM90_U32x4_STSM_NENS4_9Copy_AtomIJS22_NS_6half_tEEEEvEEEvvEEEEvNT_6ParamsE)
        /*0008*/ 	.word	0x000000a8


	//----- nvinfo : EIATTR_FRAME_SIZE
	.align		4
.L_18:
        /*000c*/ 	.byte	0x04, 0x11
        /*000e*/ 	.short	(.L_20 - .L_19)
	.align		4
.L_19:
        /*0010*/ 	.word	index@($__internal_0_$__cuda_sm20_rcp_rn_f32_slowpath)
        /*0014*/ 	.word	0x00000000


	//----- nvinfo : EIATTR_FRAME_SIZE
	.align		4
.L_20:
        /*0018*/ 	.byte	0x04, 0x11
        /*001a*/ 	.short	(.L_22 - .L_21)
	.align		4
.L_21:
        /*001c*/ 	.word	index@(_ZN7cutlass13device_kernelINS_4gemm6kernel13GemmUniversalIN4cute5tupleIJiiiiEEENS1_10collective13CollectiveMmaINS1_34MainloopSm90TmaGmmaWarpSpecializedILi4ENS5_IJNS4_1CILi1EEESB_SB_EEENS1_35KernelTmaWarpSpecializedCooperativeEEENS5_IJNSA_ILi256EEENSA_ILi64EEESG_EEENS_10bfloat16_tENS5_IJlSB_lEEESI_SJ_NS4_8TiledMMAINS4_8MMA_AtomIJNS4_4SM904GMMA27MMA_64x64x16_F32BF16BF16_SSILNSN_5MajorE0ELSP_0ELNSN_7ScaleInE1ELSQ_1EEEEEENS4_6LayoutINS5_IJNSA_ILi2EEESB_SB_EEENS5_IJSB_NSA_ILi0EEESW_EEEEENS5_IJNS4_10UnderscoreESZ_SZ_EEEEENS4_13SM90_TMA_LOADENS4_14ComposedLayoutINS4_7SwizzleILi3ELi4ELi3EEENS4_18smem_ptr_flag_bitsILi16EEENST_INS5_IJNSA_ILi8EEESG_EEENS5_IJSG_SB_EEEEEEEvNS4_8identityES12_S1C_vS1D_EENS_8epilogue10collective18CollectiveEpilogueINS1F_22Sm90TmaWarpSpecializedILi4ELi2ELi16ELb1ELb0EEEJSH_NS5_IJNSA_ILi128EEENSA_ILi32EEEEEESI_SJ_SI_SJ_NS1F_6fusion15FusionCallbacksIS1J_NS1N_13LinCombEltActINS1F_6thread7SigmoidESI_fSI_fLNS_15FloatRoundStyleE2EEESH_S1M_JEEES12_NS13_INS14_ILi2ELi4ELi3EEES17_NST_INS5_IJS18_S1L_EEENS5_IJS1L_SB_EEEEEEENS4_17SM75_U32x4_LDSM_NENS4_14SM90_TMA_STOREES1Z_NS4_17SM90_U32x4_STSM_NENS4_9Copy_AtomIJS22_NS_6half_tEEEEvEEEvvEEEEvNT_6ParamsE)
        /*0020*/ 	.word	0x00000000


	//----- nvinfo : EIATTR_MIN_STACK_SIZE
	.align		4
.L_22:
        /*0024*/ 	.byte	0x04, 0x12
        /*0026*/ 	.short	(.L_24 - .L_23)
	.align		4
.L_23:
        /*0028*/ 	.word	index@(_ZN7cutlass13device_kernelINS_4gemm6kernel13GemmUniversalIN4cute5tupleIJiiiiEEENS1_10collective13CollectiveMmaINS1_34MainloopSm90TmaGmmaWarpSpecializedILi4ENS5_IJNS4_1CILi1EEESB_SB_EEENS1_35KernelTmaWarpSpecializedCooperativeEEENS5_IJNSA_ILi256EEENSA_ILi64EEESG_EEENS_10bfloat16_tENS5_IJlSB_lEEESI_SJ_NS4_8TiledMMAINS4_8MMA_AtomIJNS4_4SM904GMMA27MMA_64x64x16_F32BF16BF16_SSILNSN_5MajorE0ELSP_0ELNSN_7ScaleInE1ELSQ_1EEEEEENS4_6LayoutINS5_IJNSA_ILi2EEESB_SB_EEENS5_IJSB_NSA_ILi0EEESW_EEEEENS5_IJNS4_10UnderscoreESZ_SZ_EEEEENS4_13SM90_TMA_LOADENS4_14ComposedLayoutINS4_7SwizzleILi3ELi4ELi3EEENS4_18smem_ptr_flag_bitsILi16EEENST_INS5_IJNSA_ILi8EEESG_EEENS5_IJSG_SB_EEEEEEEvNS4_8identityES12_S1C_vS1D_EENS_8epilogue10collective18CollectiveEpilogueINS1F_22Sm90TmaWarpSpecializedILi4ELi2ELi16ELb1ELb0EEEJSH_NS5_IJNSA_ILi128EEENSA_ILi32EEEEEESI_SJ_SI_SJ_NS1F_6fusion15FusionCallbacksIS1J_NS1N_13LinCombEltActINS1F_6thread7SigmoidESI_fSI_fLNS_15FloatRoundStyleE2EEESH_S1M_JEEES12_NS13_INS14_ILi2ELi4ELi3EEES17_NST_INS5_IJS18_S1L_EEENS5_IJS1L_SB_EEEEEEENS4_17SM75_U32x4_LDSM_NENS4_14SM90_TMA_STOREES1Z_NS4_17SM90_U32x4_STSM_NENS4_9Copy_AtomIJS22_NS_6half_tEEEEvEEEvvEEEEvNT_6ParamsE)
        /*002c*/ 	.word	0x00000000
.L_24:


//--------------------- .nv.compat                --------------------------
	.section	.nv.compat,"",@"SHT_CUDA_COMPAT_INFO"
	.align	4
        /*0000*/ 	.byte	0x02, 0x09, 0x01, 0x00, 0x02, 0x02, 0x04, 0x00, 0x02, 0x05, 0x05, 0x00, 0x03, 0x07, 0x01, 0x01
        /*0010*/ 	.byte	0x02, 0x03, 0x01, 0x00, 0x02, 0x06, 0x01, 0x00, 0x04, 0x0b, 0x08, 0x00, 0x00, 0x00, 0x00, 0x00
        /*0020*/ 	.byte	0x00, 0x00, 0x00, 0x00


//--------------------- .nv.info._ZN7cutlass13device_kernelINS_4gemm6kernel13GemmUniversalIN4cute5tupleIJiiiiEEENS1_10collective13CollectiveMmaINS1_34MainloopSm90TmaGmmaWarpSpecializedILi4ENS5_IJNS4_1CILi1EEESB_SB_EEENS1_35KernelTmaWarpSpecializedCooperativeEEENS5_IJNSA_ILi256EEENSA_ILi64EEESG_EEENS_10bfloat16_tENS5_IJlSB_lEEESI_SJ_NS4_8TiledMMAINS4_8MMA_AtomIJNS4_4SM904GMMA27MMA_64x64x16_F32BF16BF16_SSILNSN_5MajorE0ELSP_0ELNSN_7ScaleInE1ELSQ_1EEEEEENS4_6LayoutINS5_IJNSA_ILi2EEESB_SB_EEENS5_IJSB_NSA_ILi0EEESW_EEEEENS5_IJNS4_10UnderscoreESZ_SZ_EEEEENS4_13SM90_TMA_LOADENS4_14ComposedLayoutINS4_7SwizzleILi3ELi4ELi3EEENS4_18smem_ptr_flag_bitsILi16EEENST_INS5_IJNSA_ILi8EEESG_EEENS5_IJSG_SB_EEEEEEEvNS4_8identityES12_S1C_vS1D_EENS_8epilogue10collective18CollectiveEpilogueINS1F_22Sm90TmaWarpSpecializedILi4ELi2ELi16ELb1ELb0EEEJSH_NS5_IJNSA_ILi128EEENSA_ILi32EEEEEESI_SJ_SI_SJ_NS1F_6fusion15FusionCallbacksIS1J_NS1N_13LinCombEltActINS1F_6thread7SigmoidESI_fSI_fLNS_15FloatRoundStyleE2EEESH_S1M_JEEES12_NS13_INS14_ILi2ELi4ELi3EEES17_NST_INS5_IJS18_S1L_EEENS5_IJS1L_SB_EEEEEEENS4_17SM75_U32x4_LDSM_NENS4_14SM90_TMA_STOREES1Z_NS4_17SM90_U32x4_STSM_NENS4_9Copy_AtomIJS22_NS_6half_tEEEEvEEEvvEEEEvNT_6ParamsE --------------------------
	.section	.nv.info._ZN7cutlass13device_kernelINS_4gemm6kernel13GemmUniversalIN4cute5tupleIJiiiiEEENS1_10collective13CollectiveMmaINS1_34MainloopSm90TmaGmmaWarpSpecializedILi4ENS5_IJNS4_1CILi1EEESB_SB_EEENS1_35KernelTmaWarpSpecializedCooperativeEEENS5_IJNSA_ILi256EEENSA_ILi64EEESG_EEENS_10bfloat16_tENS5_IJlSB_lEEESI_SJ_NS4_8TiledMMAINS4_8MMA_AtomIJNS4_4SM904GMMA27MMA_64x64x16_F32BF16BF16_SSILNSN_5MajorE0ELSP_0ELNSN_7ScaleInE1ELSQ_1EEEEEENS4_6LayoutINS5_IJNSA_ILi2EEESB_SB_EEENS5_IJSB_NSA_ILi0EEESW_EEEEENS5_IJNS4_10UnderscoreESZ_SZ_EEEEENS4_13SM90_TMA_LOADENS4_14ComposedLayoutINS4_7SwizzleILi3ELi4ELi3EEENS4_18smem_ptr_flag_bitsILi16EEENST_INS5_IJNSA_ILi8EEESG_EEENS5_IJSG_SB_EEEEEEEvNS4_8identityES12_S1C_vS1D_EENS_8epilogue10collective18CollectiveEpilogueINS1F_22Sm90TmaWarpSpecializedILi4ELi2ELi16ELb1ELb0EEEJSH_NS5_IJNSA_ILi128EEENSA_ILi32EEEEEESI_SJ_SI_SJ_NS1F_6fusion15FusionCallbacksIS1J_NS1N_13LinCombEltActINS1F_6thread7SigmoidESI_fSI_fLNS_15FloatRoundStyleE2EEESH_S1M_JEEES12_NS13_INS14_ILi2ELi4ELi3EEES17_NST_INS5_IJS18_S1L_EEENS5_IJS1L_SB_EEEEEEENS4_17SM75_U32x4_LDSM_NENS4_14SM90_TMA_STOREES1Z_NS4_17SM90_U32x4_STSM_NENS4_9Copy_AtomIJS22_NS_6half_tEEEEvEEEvvEEEEvNT_6ParamsE,"",@"SHT_CUDA_INFO"
	.sectionflags	@""
	.align	4


	//----- nvinfo : EIATTR_CUDA_API_VERSION
	.align		4
        /*0000*/ 	.byte	0x04, 0x37
        /*0002*/ 	.short	(.L_26 - .L_25)
.L_25:
        /*0004*/ 	.word	0x00000082


	//----- nvinfo : EIATTR_KPARAM_INFO
	.align		4
.L_26:
        /*0008*/ 	.byte	0x04, 0x17
        /*000a*/ 	.short	(.L_28 - .L_27)
.L_27:
        /*000c*/ 	.word	0x00000000
        /*0010*/ 	.short	0x0000
        /*0012*/ 	.short	0x0070
        /*0014*/ 	.byte	0x00, 0xf0, 0x01, 0x1c


	//----- nvinfo : EIATTR_SPARSE_MMA_MASK
	.align		4
.L_28:
        /*0018*/ 	.byte	0x03, 0x50
        /*001a*/ 	.short	0x0000


	//----- nvinfo : EIATTR_MAXREG_COUNT
	.align		4
        /*001c*/ 	.byte	0x03, 0x1b
        /*001e*/ 	.short	0x00a8


	//----- nvinfo : EIATTR_NUM_BARRIERS
	.align		4
        /*0020*/ 	.byte	0x02, 0x4c
        /*0022*/ 	.byte	0x02
	.zero		1


	//----- nvinfo : EIATTR_EXTERNS
	.align		4
        /*0024*/ 	.byte	0x04, 0x0f
        /*0026*/ 	.short	(.L_30 - .L_29)


	//   ....[0]....
	.align		4
.L_29:
        /*0028*/ 	.word	index@(__assertfail)


	//----- nvinfo : EIATTR_MERCURY_ISA_VERSION
	.align		4
.L_30:
        /*002c*/ 	.byte	0x03, 0x5f
        /*002e*/ 	.short	0x0101


	//----- nvinfo : EIATTR_INT_WARP_WIDE_INSTR_OFFSETS
	.align		4
        /*0030*/ 	.byte	0x04, 0x31
        /*0032*/ 	.short	(.L_32 - .L_31)


	//   ....[0]....
.L_31:
        /*0034*/ 	.word	0x000008c0


	//   ....[1]....
        /*0038*/ 	.word	0x000008d0


	//   ....[2]....
        /*003c*/ 	.word	0x00000950


	//----- nvinfo : EIATTR_COOP_GROUP_MASK_REGIDS
	.align		4
.L_32:
        /*0040*/ 	.byte	0x04, 0x29
        /*0042*/ 	.short	(.L_34 - .L_33)


	//   ....[0]....
.L_33:
        /*0044*/ 	.word	0xffffffff


	//   ....[1]....
        /*0048*/ 	.word	0xffffffff


	//   ....[2]....
        /*004c*/ 	.word	0xffffffff


	//   ....[3]....
        /*0050*/ 	.word	0xffffffff


	//   ....[4]....
        /*0054*/ 	.word	0xffffffff


	//   ....[5]....
        /*0058*/ 	.word	0xffffffff


	//----- nvinfo : EIATTR_COOP_GROUP_INSTR_OFFSETS
	.align		4
.L_34:
        /*005c*/ 	.byte	0x04, 0x28
        /*005e*/ 	.short	(.L_36 - .L_35)


	//   ....[0]....
.L_35:
        /*0060*/ 	.word	0x00000070


	//   ....[1]....
        /*0064*/ 	.word	0x00000080


	//   ....[2]....
        /*0068*/ 	.word	0x00000440


	//   ....[3]....
        /*006c*/ 	.word	0x000005d0


	//   ....[4]....
        /*0070*/ 	.word	0x00000780


	//   ....[5]....
        /*0074*/ 	.word	0x00001460


	//----- nvinfo : EIATTR_REG_RECONFIG
	.align		4
.L_36:
        /*0078*/ 	.byte	0x01, 0x54
	.zero		2


	//----- nvinfo : EIATTR_SYSCALL_OFFSETS
	.align		4
        /*007c*/ 	.byte	0x04, 0x46
        /*007e*/ 	.short	(.L_38 - .L_37)


	//   ....[0]....
.L_37:
        /*0080*/ 	.word	0x00001620


	//   ....[1]....
        /*0084*/ 	.word	0x00002340


	//   ....[2]....
        /*0088*/ 	.word	0x00002430


	//----- nvinfo : EIATTR_MBARRIER_INSTR_OFFSETS
	.align		4
.L_38:
        /*008c*/ 	.byte	0x04, 0x39
        /*008e*/ 	.short	(.L_40 - .L_39)


	//   ....[0]....
.L_39:
        /*0090*/ 	.word	0x00000540
        /*0094*/ 	.word	0x000000ff
        /*0098*/ 	.word	0x00000000
        /*009c*/ 	.short	0x0100
        /*009e*/ 	.byte	0x08
	.zero		1


	//   ....[1]....
        /*00a0*/ 	.word	0x00000550
        /*00a4*/ 	.word	0x000000ff
        /*00a8*/ 	.word	0x00000020
        /*00ac*/ 	.short	0x0100
        /*00ae*/ 	.byte	0x08
	.zero		1


	//   ....[2]....
        /*00b0*/ 	.word	0x00000560
        /*00b4*/ 	.word	0x000000ff
        /*00b8*/ 	.word	0x00000008
        /*00bc*/ 	.short	0x0100
        /*00be*/ 	.byte	0x08
	.zero		1


	//   ....[3]....
        /*00c0*/ 	.word	0x00000570
        /*00c4*/ 	.word	0x000000ff
        /*00c8*/ 	.word	0x00000028
        /*00cc*/ 	.short	0x0100
        /*00ce*/ 	.byte	0x08
	.zero		1


	//   ....[4]....
        /*00d0*/ 	.word	0x00000580
        /*00d4*/ 	.word	0x000000ff
        /*00d8*/ 	.word	0x00000010
        /*00dc*/ 	.short	0x0100
        /*00de*/ 	.byte	0x08
	.zero		1


	//   ....[5]....
        /*00e0*/ 	.word	0x00000590
        /*00e4*/ 	.word	0x000000ff
        /*00e8*/ 	.word	0x00000030
        /*00ec*/ 	.short	0x0100
        /*00ee*/ 	.byte	0x08
	.zero		1


	//   ....[6]....
        /*00f0*/ 	.word	0x000005a0
        /*00f4*/ 	.word	0x000000ff
        /*00f8*/ 	.word	0x00000018
        /*00fc*/ 	.short	0x0100
        /*00fe*/ 	.byte	0x08
	.zero		1


	//   ....[7]....
        /*0100*/ 	.word	0x000005b0
        /*0104*/ 	.word	0x000000ff
        /*0108*/ 	.word	0x00000038
        /*010c*/ 	.short	0x0100
        /*010e*/ 	.byte	0x08
	.zero		1


	//   ....[8]....
        /*0110*/ 	.word	0x000006f0
        /*0114*/ 	.word	0x000000ff
        /*0118*/ 	.word	0x00000040
        /*011c*/ 	.short	0x0100
        /*011e*/ 	.byte	0x08
	.zero		1


	//   ....[9]....
        /*0120*/ 	.word	0x00000700
        /*0124*/ 	.word	0x000000ff
        /*0128*/ 	.word	0x00000060
        /*012c*/ 	.short	0x0100
        /*012e*/ 	.byte	0x08
	.zero		1


	//   ....[10]....
        /*0130*/ 	.word	0x00000710
        /*0134*/ 	.word	0x000000ff
        /*0138*/ 	.word	0x00000048
        /*013c*/ 	.short	0x0100
        /*013e*/ 	.byte	0x08
	.zero		1


	//   ....[11]....
        /*0140*/ 	.word	0x00000720
        /*0144*/ 	.word	0x000000ff
        /*0148*/ 	.word	0x00000068
        /*014c*/ 	.short	0x0100
        /*014e*/ 	.byte	0x08
	.zero		1


	//   ....[12]....
        /*0150*/ 	.word	0x00000730
        /*0154*/ 	.word	0x000000ff
        /*0158*/ 	.word	0x00000050
        /*015c*/ 	.short	0x0100
        /*015e*/ 	.byte	0x08
	.zero		1


	//   ....[13]....
        /*0160*/ 	.word	0x00000740
        /*0164*/ 	.word	0x000000ff
        /*0168*/ 	.word	0x00000070
        /*016c*/ 	.short	0x0100
        /*016e*/ 	.byte	0x08
	.zero		1


	//   ....[14]....
        /*0170*/ 	.word	0x00000750
        /*0174*/ 	.word	0x000000ff
        /*0178*/ 	.word	0x00000058
        /*017c*/ 	.short	0x0100
        /*017e*/ 	.byte	0x08
	.zero		1


	//   ....[15]....
        /*0180*/ 	.word	0x00000760
        /*0184*/ 	.word	0x000000ff
        /*0188*/ 	.word	0x00000078
        /*018c*/ 	.short	0x0100
        /*018e*/ 	.byte	0x08
	.zero		1


	//   ....[16]....
        /*0190*/ 	.word	0x000009e0
        /*0194*/ 	.word	0x000000ff
        /*0198*/ 	.word	0x00000080
        /*019c*/ 	.short	0x0100
        /*019e*/ 	.byte	0x08
	.zero		1


	//   ....[17]....
        /*01a0*/ 	.word	0x00000a50
        /*01a4*/ 	.word	0x000000ff
        /*01a8*/ 	.word	0x00000088
        /*01ac*/ 	.short	0x0100
        /*01ae*/ 	.byte	0x08
	.zero		1


	//   ....[18]....
        /*01b0*/ 	.word	0x000016a0
        /*01b4*/ 	.word	0x00000003
        /*01b8*/ 	.word	0x00000000
        /*01bc*/ 	.short	0x010a
        /*01be*/ 	.byte	0x3f
	.zero		1


	//   ....[19]....
        /*01c0*/ 	.word	0x000016e0
        /*01c4*/ 	.word	0x00000003
        /*01c8*/ 	.word	0x00000000
        /*01cc*/ 	.short	0x010a
        /*01ce*/ 	.byte	0x3f
	.zero		1


	//   ....[20]....
        /*01d0*/ 	.word	0x00001bd0
        /*01d4*/ 	.word	0x000000ff
        /*01d8*/ 	.word	0x00000000
        /*01dc*/ 	.short	0x010a
        /*01de*/ 	.byte	0x08
	.zero		1


	//   ....[21]....
        /*01e0*/ 	.word	0x00001c10
        /*01e4*/ 	.word	0x000000ff
        /*01e8*/ 	.word	0x00000000
        /*01ec*/ 	.short	0x010a
        /*01ee*/ 	.byte	0x08
	.zero		1


	//   ....[22]....
        /*01f0*/ 	.word	0x00001ff0
        /*01f4*/ 	.word	0x000000ff
        /*01f8*/ 	.word	0x00000000
        /*01fc*/ 	.short	0x0101
        /*01fe*/ 	.byte	0x08
	.zero		1


	//   ....[23]....
        /*0200*/ 	.word	0x000021a0
        /*0204*/ 	.word	0x000000ff
        /*0208*/ 	.word	0x00000000
        /*020c*/ 	.short	0x0101
        /*020e*/ 	.byte	0x04
	.zero		1


	//   ....[24]....
        /*0210*/ 	.word	0x000028f0
        /*0214*/ 	.word	0x000000ff
        /*0218*/ 	.word	0x00000040
        /*021c*/ 	.short	0x010a
        /*021e*/ 	.byte	0x34
	.zero		1


	//   ....[25]....
        /*0220*/ 	.word	0x00004850
        /*0224*/ 	.word	0x000000ff
        /*0228*/ 	.word	0x00000000
        /*022c*/ 	.short	0x0101
        /*022e*/ 	.byte	0x04
	.zero		1


	//   ....[26]....
        /*0230*/ 	.word	0x00004920
        /*0234*/ 	.word	0x00000000
        /*0238*/ 	.word	0x00000040
        /*023c*/ 	.short	0x010a
        /*023e*/ 	.byte	0x3f
	.zero		1


	//   ....[27]....
        /*0240*/ 	.word	0x00006650
        /*0244*/ 	.word	0x000000ff
        /*0248*/ 	.word	0x00000000
        /*024c*/ 	.short	0x0101
        /*024e*/ 	.byte	0x04
	.zero		1


	//   ....[28]....
        /*0250*/ 	.word	0x00006740
        /*0254*/ 	.word	0x00000000
        /*0258*/ 	.word	0x00000040
        /*025c*/ 	.short	0x010a
        /*025e*/ 	.byte	0x3f
	.zero		1


	//   ....[29]....
        /*0260*/ 	.word	0x000084a0
        /*0264*/ 	.word	0x000000ff
        /*0268*/ 	.word	0x00000000
        /*026c*/ 	.short	0x0101
        /*026e*/ 	.byte	0x04
	.zero		1


	//   ....[30]....
        /*0270*/ 	.word	0x00008570
        /*0274*/ 	.word	0x00000003
        /*0278*/ 	.word	0x00000040
        /*027c*/ 	.short	0x010a
        /*027e*/ 	.byte	0x3f
	.zero		1


	//   ....[31]....
        /*0280*/ 	.word	0x0000a2a0
        /*0284*/ 	.word	0x000000ff
        /*0288*/ 	.word	0x00000000
        /*028c*/ 	.short	0x0101
        /*028e*/ 	.byte	0x04
	.zero		1


	//   ....[32]....
        /*0290*/ 	.word	0x0000ac80
        /*0294*/ 	.word	0x000000ff
        /*0298*/ 	.word	0x00000000
        /*029c*/ 	.short	0x0101
        /*029e*/ 	.byte	0x04
	.zero		1


	//   ....[33]....
        /*02a0*/ 	.word	0x0000b360
        /*02a4*/ 	.word	0x000000ff
        /*02a8*/ 	.word	0x00000088
        /*02ac*/ 	.short	0x010a
        /*02ae*/ 	.byte	0x04
	.zero		1


	//   ....[34]....
        /*02b0*/ 	.word	0x0000b770
        /*02b4*/ 	.word	0x000000ff
        /*02b8*/ 	.word	0x00000060
        /*02bc*/ 	.short	0x010a
        /*02be*/ 	.byte	0x05
	.zero		1


	//   ....[35]....
        /*02c0*/ 	.word	0x0000b860
        /*02c4*/ 	.word	0x000000ff
        /*02c8*/ 	.word	0x00000040
        /*02cc*/ 	.short	0x010b
        /*02ce*/ 	.byte	0x05
	.zero		1


	//   ....[36]....
        /*02d0*/ 	.word	0x0000b8c0
        /*02d4*/ 	.word	0x000000ff
        /*02d8*/ 	.word	0x00000000
        /*02dc*/ 	.short	0x0101
        /*02de*/ 	.byte	0x04
	.zero		1


	//   ....[37]....
        /*02e0*/ 	.word	0x0000b8f0
        /*02e4*/ 	.word	0x000000ff
        /*02e8*/ 	.word	0x00000068
        /*02ec*/ 	.short	0x010a
        /*02ee*/ 	.byte	0x05
	.zero		1


	//   ....[38]....
        /*02f0*/ 	.word	0x0000ba00
        /*02f4*/ 	.word	0x000000ff
        /*02f8*/ 	.word	0x00000048
        /*02fc*/ 	.short	0x010b
        /*02fe*/ 	.byte	0x05
	.zero		1


	//   ....[39]....
        /*0300*/ 	.word	0x0000ba70
        /*0304*/ 	.word	0x000000ff
        /*0308*/ 	.word	0x00000000
        /*030c*/ 	.short	0x0101
        /*030e*/ 	.byte	0x04
	.zero		1


	//   ....[40]....
        /*0310*/ 	.word	0x0000baa0
        /*0314*/ 	.word	0x000000ff
        /*0318*/ 	.word	0x00000070
        /*031c*/ 	.short	0x010a
        /*031e*/ 	.byte	0x05
	.zero		1


	//   ....[41]....
        /*0320*/ 	.word	0x0000bba0
        /*0324*/ 	.word	0x000000ff
        /*0328*/ 	.word	0x00000050
        /*032c*/ 	.short	0x010b
        /*032e*/ 	.byte	0x05
	.zero		1


	//   ....[42]....
        /*0330*/ 	.word	0x0000bc00
        /*0334*/ 	.word	0x000000ff
        /*0338*/ 	.word	0x00000000
        /*033c*/ 	.short	0x0101
        /*033e*/ 	.byte	0x04
	.zero		1


	//   ....[43]....
        /*0340*/ 	.word	0x0000bc30
        /*0344*/ 	.word	0x000000ff
        /*0348*/ 	.word	0x00000078
        /*034c*/ 	.short	0x010a
        /*034e*/ 	.byte	0x05
	.zero		1


	//   ....[44]....
        /*0350*/ 	.word	0x0000bd30
        /*0354*/ 	.word	0x000000ff
        /*0358*/ 	.word	0x00000058
        /*035c*/ 	.short	0x010b
        /*035e*/ 	.byte	0x05
	.zero		1


	//   ....[45]....
        /*0360*/ 	.word	0x0000be10
        /*0364*/ 	.word	0x000000ff
        /*0368*/ 	.word	0x00000000
        /*036c*/ 	.short	0x0101
        /*036e*/ 	.byte	0x04
	.zero		1


	//   ....[46]....
        /*0370*/ 	.word	0x0000c460
        /*0374*/ 	.word	0x00000003
        /*0378*/ 	.word	0x00000060
        /*037c*/ 	.short	0x010a
        /*037e*/ 	.byte	0x3f
	.zero		1


	//   ....[47]....
        /*0380*/ 	.word	0x0000c4a0
        /*0384*/ 	.word	0x00000003
        /*0388*/ 	.word	0x00000068
        /*038c*/ 	.short	0x010a
        /*038e*/ 	.byte	0x3f
	.zero		1


	//   ....[48]....
        /*0390*/ 	.word	0x0000c4e0
        /*0394*/ 	.word	0x00000003
        /*0398*/ 	.word	0x00000070
        /*039c*/ 	.short	0x010a
        /*039e*/ 	.byte	0x3f
	.zero		1


	//   ....[49]....
        /*03a0*/ 	.word	0x0000c530
        /*03a4*/ 	.word	0x00000003
        /*03a8*/ 	.word	0x00000078
        /*03ac*/ 	.short	0x010a
        /*03ae*/ 	.byte	0x3f
	.zero		1


	//   ....[50]....
        /*03b0*/ 	.word	0x0000c860
        /*03b4*/ 	.word	0x0000000f
        /*03b8*/ 	.word	0x00000020
        /*03bc*/ 	.short	0x010a
        /*03be*/ 	.byte	0x3f
	.zero		1


	//   ....[51]....
        /*03c0*/ 	.word	0x0000cc20
        /*03c4*/ 	.word	0x00000005
        /*03c8*/ 	.word	0x00000088
        /*03cc*/ 	.short	0x0101
        /*03ce*/ 	.byte	0x3f
	.zero		1


	//   ....[52]....
        /*03d0*/ 	.word	0x0000d330
        /*03d4*/ 	.word	0x00000007
        /*03d8*/ 	.word	0x00000000
        /*03dc*/ 	.short	0x010a
        /*03de*/ 	.byte	0x3f
	.zero		1


	//   ....[53]....
        /*03e0*/ 	.word	0x0000d3b0
        /*03e4*/ 	.word	0x00000006
        /*03e8*/ 	.word	0x00000000
        /*03ec*/ 	.short	0x010a
        /*03ee*/ 	.byte	0x3f
	.zero		1


	//   ....[54]....
        /*03f0*/ 	.word	0x0000d440
        /*03f4*/ 	.word	0x00000007
        /*03f8*/ 	.word	0x00000000
        /*03fc*/ 	.short	0x010a
        /*03fe*/ 	.byte	0x3f
	.zero		1


	//   ....[55]....
        /*0400*/ 	.word	0x0000d4d0
        /*0404*/ 	.word	0x00000005
        /*0408*/ 	.word	0x00000000
        /*040c*/ 	.short	0x010a
        /*040e*/ 	.byte	0x3f
	.zero		1


	//   ....[56]....
        /*0410*/ 	.word	0x0000d530
        /*0414*/ 	.word	0x00000003
        /*0418*/ 	.word	0x00000000
        /*041c*/ 	.short	0x010a
        /*041e*/ 	.byte	0x3f
	.zero		1


	//   ....[57]....
        /*0420*/ 	.word	0x0000d590
        /*0424*/ 	.word	0x00000004
        /*0428*/ 	.word	0x00000000
        /*042c*/ 	.short	0x010a
        /*042e*/ 	.byte	0x3f
	.zero		1


	//   ....[58]....
        /*0430*/ 	.word	0x0000d5f0
        /*0434*/ 	.word	0x00000003
        /*0438*/ 	.word	0x00000040
        /*043c*/ 	.short	0x010a
        /*043e*/ 	.byte	0x3f
	.zero		1


	//   ....[59]....
        /*0440*/ 	.word	0x0000d640
        /*0444*/ 	.word	0x00000000
        /*0448*/ 	.word	0x00000040
        /*044c*/ 	.short	0x010a
        /*044e*/ 	.byte	0x3f
	.zero		1


	//   ....[60]....
        /*0450*/ 	.word	0x0000d690
        /*0454*/ 	.word	0x00000000
        /*0458*/ 	.word	0x00000040
        /*045c*/ 	.short	0x010a
        /*045e*/ 	.byte	0x3f
	.zero		1


	//   ....[61]....
        /*0460*/ 	.word	0x0000d6e0
        /*0464*/ 	.word	0x00000003
        /*0468*/ 	.word	0x00000040
        /*046c*/ 	.short	0x010a
        /*046e*/ 	.byte	0x3f
	.zero		1


	//   ....[62]....
        /*0470*/ 	.word	0x0000d740
        /*0474*/ 	.word	0x00000003
        /*0478*/ 	.word	0x00000088
        /*047c*/ 	.short	0x010a
        /*047e*/ 	.byte	0x3f
	.zero		1


	//   ....[63]....
        /*0480*/ 	.word	0x0000d7a0
        /*0484*/ 	.word	0x00000005
        /*0488*/ 	.word	0x00000060
        /*048c*/ 	.short	0x010a
        /*048e*/ 	.byte	0x3f
	.zero		1


	//   ....[64]....
        /*0490*/ 	.word	0x0000d800
        /*0494*/ 	.word	0x00000005
        /*0498*/ 	.word	0x00000068
        /*049c*/ 	.short	0x010a
        /*049e*/ 	.byte	0x3f
	.zero		1


	//   ....[65]....
        /*04a0*/ 	.word	0x0000d860
        /*04a4*/ 	.word	0x00000005
        /*04a8*/ 	.word	0x00000070
        /*04ac*/ 	.short	0x010a
        /*04ae*/ 	.byte	0x3f
	.zero		1


	//   ....[66]....
        /*04b0*/ 	.word	0x0000d8c0
        /*04b4*/ 	.word	0x00000005
        /*04b8*/ 	.word	0x00000078
        /*04bc*/ 	.short	0x010a
        /*04be*/ 	.byte	0x3f
	.zero		1


	//   ....[67]....
        /*04c0*/ 	.word	0x0000d910
        /*04c4*/ 	.word	0x00000003
        /*04c8*/ 	.word	0x00000060
        /*04cc*/ 	.short	0x010a
        /*04ce*/ 	.byte	0x3f
	.zero		1


	//   ....[68]....
        /*04d0*/ 	.word	0x0000d960
        /*04d4*/ 	.word	0x00000003
        /*04d8*/ 	.word	0x00000068
        /*04dc*/ 	.short	0x010a
        /*04de*/ 	.byte	0x3f
	.zero		1


	//   ....[69]....
        /*04e0*/ 	.word	0x0000d9b0
        /*04e4*/ 	.word	0x00000003
        /*04e8*/ 	.word	0x00000070
        /*04ec*/ 	.short	0x010a
        /*04ee*/ 	.byte	0x3f
	.zero		1


	//   ....[70]....
        /*04f0*/ 	.word	0x0000da80
        /*04f4*/ 	.word	0x0000000f
        /*04f8*/ 	.word	0x00000020
        /*04fc*/ 	.short	0x010a
        /*04fe*/ 	.byte	0x3f
	.zero		1


	//   ....[71]....
        /*0500*/ 	.word	0x0000db50
        /*0504*/ 	.word	0x00000007
        /*0508*/ 	.word	0x00000000
        /*050c*/ 	.short	0x010a
        /*050e*/ 	.byte	0x3f
	.zero		1


	//   ....[72]....
        /*0510*/ 	.word	0x0000dba0
        /*0514*/ 	.word	0x00000006
        /*0518*/ 	.word	0x00000000
        /*051c*/ 	.short	0x010a
        /*051e*/ 	.byte	0x3f
	.zero		1


	//   ....[73]....
        /*0520*/ 	.word	0x0000dbf0
        /*0524*/ 	.word	0x00000007
        /*0528*/ 	.word	0x00000000
        /*052c*/ 	.short	0x010a
        /*052e*/ 	.byte	0x3f
	.zero		1


	//----- nvinfo : EIATTR_NUM_MBARRIERS
	.align		4
.L_40:
        /*0530*/ 	.byte	0x03, 0x38
        /*0532*/ 	.short	0x0012


	//----- nvinfo : EIATTR_EXIT_INSTR_OFFSETS
	.align		4
        /*0534*/ 	.byte	0x04, 0x1c
        /*0536*/ 	.short	(.L_42 - .L_41)


	//   ....[0]....
.L_41:
        /*0538*/ 	.word	0x0000d520


	//----- nvinfo : EIATTR_MAX_THREADS
	.align		4
.L_42:
        /*053c*/ 	.byte	0x04, 0x05
        /*053e*/ 	.short	(.L_44 - .L_43)
.L_43:
        /*0540*/ 	.word	0x00000180
        /*0544*/ 	.word	0x00000001
        /*0548*/ 	.word	0x00000001


	//----- nvinfo : EIATTR_CRS_STACK_SIZE
	.align		4
.L_44:
        /*054c*/ 	.byte	0x04, 0x1e
        /*054e*/ 	.short	(.L_46 - .L_45)
.L_45:
        /*0550*/ 	.word	0x00000000


	//----- nvinfo : EIATTR_CBANK_PARAM_SIZE
	.align		4
.L_46:
        /*0554*/ 	.byte	0x03, 0x19
        /*0556*/ 	.short	0x0770


	//----- nvinfo : EIATTR_PARAM_CBANK
	.align		4
        /*0558*/ 	.byte	0x04, 0x0a
        /*055a*/ 	.short	(.L_48 - .L_47)
	.align		4
.L_47:
        /*055c*/ 	.word	index@(.nv.constant0._ZN7cutlass13device_kernelINS_4gemm6kernel13GemmUniversalIN4cute5tupleIJiiiiEEENS1_10collective13CollectiveMmaINS1_34MainloopSm90TmaGmmaWarpSpecializedILi4ENS5_IJNS4_1CILi1EEESB_SB_EEENS1_35KernelTmaWarpSpecializedCooperativeEEENS5_IJNSA_ILi256EEENSA_ILi64EEESG_EEENS_10bfloat16_tENS5_IJlSB_lEEESI_SJ_NS4_8TiledMMAINS4_8MMA_AtomIJNS4_4SM904GMMA27MMA_64x64x16_F32BF16BF16_SSILNSN_5MajorE0ELSP_0ELNSN_7ScaleInE1ELSQ_1EEEEEENS4_6LayoutINS5_IJNSA_ILi2EEESB_SB_EEENS5_IJSB_NSA_ILi0EEESW_EEEEENS5_IJNS4_10UnderscoreESZ_SZ_EEEEENS4_13SM90_TMA_LOADENS4_14ComposedLayoutINS4_7SwizzleILi3ELi4ELi3EEENS4_18smem_ptr_flag_bitsILi16EEENST_INS5_IJNSA_ILi8EEESG_EEENS5_IJSG_SB_EEEEEEEvNS4_8identityES12_S1C_vS1D_EENS_8epilogue10collective18CollectiveEpilogueINS1F_22Sm90TmaWarpSpecializedILi4ELi2ELi16ELb1ELb0EEEJSH_NS5_IJNSA_ILi128EEENSA_ILi32EEEEEESI_SJ_SI_SJ_NS1F_6fusion15FusionCallbacksIS1J_NS1N_13LinCombEltActINS1F_6thread7SigmoidESI_fSI_fLNS_15FloatRoundStyleE2EEESH_S1M_JEEES12_NS13_INS14_ILi2ELi4ELi3EEES17_NST_INS5_IJS18_S1L_EEENS5_IJS1L_SB_EEEEEEENS4_17SM75_U32x4_LDSM_NENS4_14SM90_TMA_STOREES1Z_NS4_17SM90_U32x4_STSM_NENS4_9Copy_AtomIJS22_NS_6half_tEEEEvEEEvvEEEEvNT_6ParamsE)
        /*0560*/ 	.short	0x0210
        /*0562*/ 	.short	0x0770


	//----- nvinfo : EIATTR_SW_WAR
	.align		4
.L_48:
        /*0564*/ 	.byte	0x04, 0x36
        /*0566*/ 	.short	(.L_50 - .L_49)
.L_49:
        /*0568*/ 	.word	0x00000008
.L_50:


//--------------------- .nv.callgraph             --------------------------
	.section	.nv.callgraph,"",@"SHT_CUDA_CALLGRAPH"
	.align	4
	.sectionentsize	8
	.align		4
        /*0000*/ 	.word	0x00000000
	.align		4
        /*0004*/ 	.word	0xffffffff
	.align		4
        /*0008*/ 	.word	index@(_ZN7cutlass13device_kernelINS_4gemm6kernel13GemmUniversalIN4cute5tupleIJiiiiEEENS1_10collective13CollectiveMmaINS1_34MainloopSm90TmaGmmaWarpSpecializedILi4ENS5_IJNS4_1CILi1EEESB_SB_EEENS1_35KernelTmaWarpSpecializedCooperativeEEENS5_IJNSA_ILi256EEENSA_ILi64EEESG_EEENS_10bfloat16_tENS5_IJlSB_lEEESI_SJ_NS4_8TiledMMAINS4_8MMA_AtomIJNS4_4SM904GMMA27MMA_64x64x16_F32BF16BF16_SSILNSN_5MajorE0ELSP_0ELNSN_7ScaleInE1ELSQ_1EEEEEENS4_6LayoutINS5_IJNSA_ILi2EEESB_SB_EEENS5_IJSB_NSA_ILi0EEESW_EEEEENS5_IJNS4_10UnderscoreESZ_SZ_EEEEENS4_13SM90_TMA_LOADENS4_14ComposedLayoutINS4_7SwizzleILi3ELi4ELi3EEENS4_18smem_ptr_flag_bitsILi16EEENST_INS5_IJNSA_ILi8EEESG_EEENS5_IJSG_SB_EEEEEEEvNS4_8identityES12_S1C_vS1D_EENS_8epilogue10collective18CollectiveEpilogueINS1F_22Sm90TmaWarpSpecializedILi4ELi2ELi16ELb1ELb0EEEJSH_NS5_IJNSA_ILi128EEENSA_ILi32EEEEEESI_SJ_SI_SJ_NS1F_6fusion15FusionCallbacksIS1J_NS1N_13LinCombEltActINS1F_6thread7SigmoidESI_fSI_fLNS_15FloatRoundStyleE2EEESH_S1M_JEEES12_NS13_INS14_ILi2ELi4ELi3EEES17_NST_INS5_IJS18_S1L_EEENS5_IJS1L_SB_EEEEEEENS4_17SM75_U32x4_LDSM_NENS4_14SM90_TMA_STOREES1Z_NS4_17SM90_U32x4_STSM_NENS4_9Copy_AtomIJS22_NS_6half_tEEEEvEEEvvEEEEvNT_6ParamsE)
	.align		4
        /*000c*/ 	.word	index@(__assertfail)
	.align		4
        /*0010*/ 	.word	0x00000000
	.align		4
        /*0014*/ 	.word	0xfffffffe
	.align		4
        /*0018*/ 	.word	0x00000000
	.align		4
        /*001c*/ 	.word	0xfffffffd
	.align		4
        /*0020*/ 	.word	0x00000000
	.align		4
        /*0024*/ 	.word	0xfffffffc


//--------------------- .nv.constant4             --------------------------
	.section	.nv.constant4,"a",@progbits
	.align	8
	.align		8
.nv.constant4:
        /*0000*/ 	.dword	__assertfail
	.align		8
        /*0008*/ 	.dword	__unnamed_1
	.align		8
        /*0010*/ 	.dword	__unnamed_2
	.align		8
        /*0018*/ 	.dword	_ZN39_INTERNAL_594b9e14_4_k_cu_3450dc64_27974cuda3std3__45__cpo5beginE
	.align		8
        /*0020*/ 	.dword	_ZN39_INTERNAL_594b9e14_4_k_cu_3450dc64_27974cuda3std3__45__cpo3endE
	.align		8
        /*0028*/ 	.dword	_ZN39_INTERNAL_594b9e14_4_k_cu_3450dc64_27974cuda3std3__45__cpo6cbeginE
	.align		8
        /*0030*/ 	.dword	_ZN39_INTERNAL_594b9e14_4_k_cu_3450dc64_27974cuda3std3__45__cpo4cendE
	.align		8
        /*0038*/ 	.dword	_ZN39_INTERNAL_594b9e14_4_k_cu_3450dc64_27974cuda3std3__441_GLOBAL__N__594b9e14_4_k_cu_3450dc64_27976ignoreE
	.align		8
        /*0040*/ 	.dword	_ZN39_INTERNAL_594b9e14_4_k_cu_3450dc64_27974cuda3std3__419piecewise_constructE
	.align		8
        /*0048*/ 	.dword	_ZN39_INTERNAL_594b9e14_4_k_cu_3450dc64_27974cuda3std3__48in_placeE
	.align		8
        /*0050*/ 	.dword	_ZN39_INTERNAL_594b9e14_4_k_cu_3450dc64_27974cuda3std6ranges3__45__cpo4swapE
	.align		8
        /*0058*/ 	.dword	_ZN39_INTERNAL_594b9e14_4_k_cu_3450dc64_27974cuda3std6ranges3__45__cpo9iter_moveE
	.align		8
        /*0060*/ 	.dword	_ZN39_INTERNAL_594b9e14_4_k_cu_3450dc64_27974cute7productE
	.align		8
        /*0068*/ 	.dword	_ZN39_INTERNAL_594b9e14_4_k_cu_3450dc64_27974cute1_E
	.align		8
        /*0070*/ 	.dword	$str$22
	.align		8
        /*0078*/ 	.dword	$str$23
	.align		8
        /*0080*/ 	.dword	$str$26
	.align		8
        /*0088*/ 	.dword	$str$27


//--------------------- .text._ZN7cutlass13device_kernelINS_4gemm6kernel13GemmUniversalIN4cute5tupleIJiiiiEEENS1_10collective13CollectiveMmaINS1_34MainloopSm90TmaGmmaWarpSpecializedILi4ENS5_IJNS4_1CILi1EEESB_SB_EEENS1_35KernelTmaWarpSpecializedCooperativeEEENS5_IJNSA_ILi256EEENSA_ILi64EEESG_EEENS_10bfloat16_tENS5_IJlSB_lEEESI_SJ_NS4_8TiledMMAINS4_8MMA_AtomIJNS4_4SM904GMMA27MMA_64x64x16_F32BF16BF16_SSILNSN_5MajorE0ELSP_0ELNSN_7ScaleInE1ELSQ_1EEEEEENS4_6LayoutINS5_IJNSA_ILi2EEESB_SB_EEENS5_IJSB_NSA_ILi0EEESW_EEEEENS5_IJNS4_10UnderscoreESZ_SZ_EEEEENS4_13SM90_TMA_LOADENS4_14ComposedLayoutINS4_7SwizzleILi3ELi4ELi3EEENS4_18smem_ptr_flag_bitsILi16EEENST_INS5_IJNSA_ILi8EEESG_EEENS5_IJSG_SB_EEEEEEEvNS4_8identityES12_S1C_vS1D_EENS_8epilogue10collective18CollectiveEpilogueINS1F_22Sm90TmaWarpSpecializedILi4ELi2ELi16ELb1ELb0EEEJSH_NS5_IJNSA_ILi128EEENSA_ILi32EEEEEESI_SJ_SI_SJ_NS1F_6fusion15FusionCallbacksIS1J_NS1N_13LinCombEltActINS1F_6thread7SigmoidESI_fSI_fLNS_15FloatRoundStyleE2EEESH_S1M_JEEES12_NS13_INS14_ILi2ELi4ELi3EEES17_NST_INS5_IJS18_S1L_EEENS5_IJS1L_SB_EEEEEEENS4_17SM75_U32x4_LDSM_NENS4_14SM90_TMA_STOREES1Z_NS4_17SM90_U32x4_STSM_NENS4_9Copy_AtomIJS22_NS_6half_tEEEEvEEEvvEEEEvNT_6ParamsE --------------------------
	.section	.text._ZN7cutlass13device_kernelINS_4gemm6kernel13GemmUniversalIN4cute5tupleIJiiiiEEENS1_10collective13CollectiveMmaINS1_34MainloopSm90TmaGmmaWarpSpecializedILi4ENS5_IJNS4_1CILi1EEESB_SB_EEENS1_35KernelTmaWarpSpecializedCooperativeEEENS5_IJNSA_ILi256EEENSA_ILi64EEESG_EEENS_10bfloat16_tENS5_IJlSB_lEEESI_SJ_NS4_8TiledMMAINS4_8MMA_AtomIJNS4_4SM904GMMA27MMA_64x64x16_F32BF16BF16_SSILNSN_5MajorE0ELSP_0ELNSN_7ScaleInE1ELSQ_1EEEEEENS4_6LayoutINS5_IJNSA_ILi2EEESB_SB_EEENS5_IJSB_NSA_ILi0EEESW_EEEEENS5_IJNS4_10UnderscoreESZ_SZ_EEEEENS4_13SM90_TMA_LOADENS4_14ComposedLayoutINS4_7SwizzleILi3ELi4ELi3EEENS4_18smem_ptr_flag_bitsILi16EEENST_INS5_IJNSA_ILi8EEESG_EEENS5_IJSG_SB_EEEEEEEvNS4_8identityES12_S1C_vS1D_EENS_8epilogue10collective18CollectiveEpilogueINS1F_22Sm90TmaWarpSpecializedILi4ELi2ELi16ELb1ELb0EEEJSH_NS5_IJNSA_ILi128EEENSA_ILi32EEEEEESI_SJ_SI_SJ_NS1F_6fusion15FusionCallbacksIS1J_NS1N_13LinCombEltActINS1F_6thread7SigmoidESI_fSI_fLNS_15FloatRoundStyleE2EEESH_S1M_JEEES12_NS13_INS14_ILi2ELi4ELi3EEES17_NST_INS5_IJS18_S1L_EEENS5_IJS1L_SB_EEEEEEENS4_17SM75_U32x4_LDSM_NENS4_14SM90_TMA_STOREES1Z_NS4_17SM90_U32x4_STSM_NENS4_9Copy_AtomIJS22_NS_6half_tEEEEvEEEvvEEEEvNT_6ParamsE,"ax",@progbits
	.align	128
.text._ZN7cutlass13device_kernelINS_4gemm6kernel13GemmUniversalIN4cute5tupleIJiiiiEEENS1_10collective13CollectiveMmaINS1_34MainloopSm90TmaGmmaWarpSpecializedILi4ENS5_IJNS4_1CILi1EEESB_SB_EEENS1_35KernelTmaWarpSpecializedCooperativeEEENS5_IJNSA_ILi256EEENSA_ILi64EEESG_EEENS_10bfloat16_tENS5_IJlSB_lEEESI_SJ_NS4_8TiledMMAINS4_8MMA_AtomIJNS4_4SM904GMMA27MMA_64x64x16_F32BF16BF16_SSILNSN_5MajorE0ELSP_0ELNSN_7ScaleInE1ELSQ_1EEEEEENS4_6LayoutINS5_IJNSA_ILi2EEESB_SB_EEENS5_IJSB_NSA_ILi0EEESW_EEEEENS5_IJNS4_10UnderscoreESZ_SZ_EEEEENS4_13SM90_TMA_LOADENS4_14ComposedLayoutINS4_7SwizzleILi3ELi4ELi3EEENS4_18smem_ptr_flag_bitsILi16EEENST_INS5_IJNSA_ILi8EEESG_EEENS5_IJSG_SB_EEEEEEEvNS4_8identityES12_S1C_vS1D_EENS_8epilogue10collective18CollectiveEpilogueINS1F_22Sm90TmaWarpSpecializedILi4ELi2ELi16ELb1ELb0EEEJSH_NS5_IJNSA_ILi128EEENSA_ILi32EEEEEESI_SJ_SI_SJ_NS1F_6fusion15FusionCallbacksIS1J_NS1N_13LinCombEltActINS1F_6thread7SigmoidESI_fSI_fLNS_15FloatRoundStyleE2EEESH_S1M_JEEES12_NS13_INS14_ILi2ELi4ELi3EEES17_NST_INS5_IJS18_S1L_EEENS5_IJS1L_SB_EEEEEEENS4_17SM75_U32x4_LDSM_NENS4_14SM90_TMA_STOREES1Z_NS4_17SM90_U32x4_STSM_NENS4_9Copy_AtomIJS22_NS_6half_tEEEEvEEEvvEEEEvNT_6ParamsE:
        .type           _ZN7cutlass13device_kernelINS_4gemm6kernel13GemmUniversalIN4cute5tupleIJiiiiEEENS1_10collective13CollectiveMmaINS1_34MainloopSm90TmaGmmaWarpSpecializedILi4ENS5_IJNS4_1CILi1EEESB_SB_EEENS1_35KernelTmaWarpSpecializedCooperativeEEENS5_IJNSA_ILi256EEENSA_ILi64EEESG_EEENS_10bfloat16_tENS5_IJlSB_lEEESI_SJ_NS4_8TiledMMAINS4_8MMA_AtomIJNS4_4SM904GMMA27MMA_64x64x16_F32BF16BF16_SSILNSN_5MajorE0ELSP_0ELNSN_7ScaleInE1ELSQ_1EEEEEENS4_6LayoutINS5_IJNSA_ILi2EEESB_SB_EEENS5_IJSB_NSA_ILi0EEESW_EEEEENS5_IJNS4_10UnderscoreESZ_SZ_EEEEENS4_13SM90_TMA_LOADENS4_14ComposedLayoutINS4_7SwizzleILi3ELi4ELi3EEENS4_18smem_ptr_flag_bitsILi16EEENST_INS5_IJNSA_ILi8EEESG_EEENS5_IJSG_SB_EEEEEEEvNS4_8identityES12_S1C_vS1D_EENS_8epilogue10collective18CollectiveEpilogueINS1F_22Sm90TmaWarpSpecializedILi4ELi2ELi16ELb1ELb0EEEJSH_NS5_IJNSA_ILi128EEENSA_ILi32EEEEEESI_SJ_SI_SJ_NS1F_6fusion15FusionCallbacksIS1J_NS1N_13LinCombEltActINS1F_6thread7SigmoidESI_fSI_fLNS_15FloatRoundStyleE2EEESH_S1M_JEEES12_NS13_INS14_ILi2ELi4ELi3EEES17_NST_INS5_IJS18_S1L_EEENS5_IJS1L_SB_EEEEEEENS4_17SM75_U32x4_LDSM_NENS4_14SM90_TMA_STOREES1Z_NS4_17SM90_U32x4_STSM_NENS4_9Copy_AtomIJS22_NS_6half_tEEEEvEEEvvEEEEvNT_6ParamsE,@function
        .size           _ZN7cutlass13device_kernelINS_4gemm6kernel13GemmUniversalIN4cute5tupleIJiiiiEEENS1_10collective13CollectiveMmaINS1_34MainloopSm90TmaGmmaWarpSpecializedILi4ENS5_IJNS4_1CILi1EEESB_SB_EEENS1_35KernelTmaWarpSpecializedCooperativeEEENS5_IJNSA_ILi256EEENSA_ILi64EEESG_EEENS_10bfloat16_tENS5_IJlSB_lEEESI_SJ_NS4_8TiledMMAINS4_8MMA_AtomIJNS4_4SM904GMMA27MMA_64x64x16_F32BF16BF16_SSILNSN_5MajorE0ELSP_0ELNSN_7ScaleInE1ELSQ_1EEEEEENS4_6LayoutINS5_IJNSA_ILi2EEESB_SB_EEENS5_IJSB_NSA_ILi0EEESW_EEEEENS5_IJNS4_10UnderscoreESZ_SZ_EEEEENS4_13SM90_TMA_LOADENS4_14ComposedLayoutINS4_7SwizzleILi3ELi4ELi3EEENS4_18smem_ptr_flag_bitsILi16EEENST_INS5_IJNSA_ILi8EEESG_EEENS5_IJSG_SB_EEEEEEEvNS4_8identityES12_S1C_vS1D_EENS_8epilogue10collective18CollectiveEpilogueINS1F_22Sm90TmaWarpSpecializedILi4ELi2ELi16ELb1ELb0EEEJSH_NS5_IJNSA_ILi128EEENSA_ILi32EEEEEESI_SJ_SI_SJ_NS1F_6fusion15FusionCallbacksIS1J_NS1N_13LinCombEltActINS1F_6thread7SigmoidESI_fSI_fLNS_15FloatRoundStyleE2EEESH_S1M_JEEES12_NS13_INS14_ILi2ELi4ELi3EEES17_NST_INS5_IJS18_S1L_EEENS5_IJS1L_SB_EEEEEEENS4_17SM75_U32x4_LDSM_NENS4_14SM90_TMA_STOREES1Z_NS4_17SM90_U32x4_STSM_NENS4_9Copy_AtomIJS22_NS_6half_tEEEEvEEEvvEEEEvNT_6ParamsE,(.L_x_381 - _ZN7cutlass13device_kernelINS_4gemm6kernel13GemmUniversalIN4cute5tupleIJiiiiEEENS1_10collective13CollectiveMmaINS1_34MainloopSm90TmaGmmaWarpSpecializedILi4ENS5_IJNS4_1CILi1EEESB_SB_EEENS1_35KernelTmaWarpSpecializedCooperativeEEENS5_IJNSA_ILi256EEENSA_ILi64EEESG_EEENS_10bfloat16_tENS5_IJlSB_lEEESI_SJ_NS4_8TiledMMAINS4_8MMA_AtomIJNS4_4SM904GMMA27MMA_64x64x16_F32BF16BF16_SSILNSN_5MajorE0ELSP_0ELNSN_7ScaleInE1ELSQ_1EEEEEENS4_6LayoutINS5_IJNSA_ILi2EEESB_SB_EEENS5_IJSB_NSA_ILi0EEESW_EEEEENS5_IJNS4_10UnderscoreESZ_SZ_EEEEENS4_13SM90_TMA_LOADENS4_14ComposedLayoutINS4_7SwizzleILi3ELi4ELi3EEENS4_18smem_ptr_flag_bitsILi16EEENST_INS5_IJNSA_ILi8EEESG_EEENS5_IJSG_SB_EEEEEEEvNS4_8identityES12_S1C_vS1D_EENS_8epilogue10collective18CollectiveEpilogueINS1F_22Sm90TmaWarpSpecializedILi4ELi2ELi16ELb1ELb0EEEJSH_NS5_IJNSA_ILi128EEENSA_ILi32EEEEEESI_SJ_SI_SJ_NS1F_6fusion15FusionCallbacksIS1J_NS1N_13LinCombEltActINS1F_6thread7SigmoidESI_fSI_fLNS_15FloatRoundStyleE2EEESH_S1M_JEEES12_NS13_INS14_ILi2ELi4ELi3EEES17_NST_INS5_IJS18_S1L_EEENS5_IJS1L_SB_EEEEEEENS4_17SM75_U32x4_LDSM_NENS4_14SM90_TMA_STOREES1Z_NS4_17SM90_U32x4_STSM_NENS4_9Copy_AtomIJS22_NS_6half_tEEEEvEEEvvEEEEvNT_6ParamsE)
        .other          _ZN7cutlass13device_kernelINS_4gemm6kernel13GemmUniversalIN4cute5tupleIJiiiiEEENS1_10collective13CollectiveMmaINS1_34MainloopSm90TmaGmmaWarpSpecializedILi4ENS5_IJNS4_1CILi1EEESB_SB_EEENS1_35KernelTmaWarpSpecializedCooperativeEEENS5_IJNSA_ILi256EEENSA_ILi64EEESG_EEENS_10bfloat16_tENS5_IJlSB_lEEESI_SJ_NS4_8TiledMMAINS4_8MMA_AtomIJNS4_4SM904GMMA27MMA_64x64x16_F32BF16BF16_SSILNSN_5MajorE0ELSP_0ELNSN_7ScaleInE1ELSQ_1EEEEEENS4_6LayoutINS5_IJNSA_ILi2EEESB_SB_EEENS5_IJSB_NSA_ILi0EEESW_EEEEENS5_IJNS4_10UnderscoreESZ_SZ_EEEEENS4_13SM90_TMA_LOADENS4_14ComposedLayoutINS4_7SwizzleILi3ELi4ELi3EEENS4_18smem_ptr_flag_bitsILi16EEENST_INS5_IJNSA_ILi8EEESG_EEENS5_IJSG_SB_EEEEEEEvNS4_8identityES12_S1C_vS1D_EENS_8epilogue10collective18CollectiveEpilogueINS1F_22Sm90TmaWarpSpecializedILi4ELi2ELi16ELb1ELb0EEEJSH_NS5_IJNSA_ILi128EEENSA_ILi32EEEEEESI_SJ_SI_SJ_NS1F_6fusion15FusionCallbacksIS1J_NS1N_13LinCombEltActINS1F_6thread7SigmoidESI_fSI_fLNS_15FloatRoundStyleE2EEESH_S1M_JEEES12_NS13_INS14_ILi2ELi4ELi3EEES17_NST_INS5_IJS18_S1L_EEENS5_IJS1L_SB_EEEEEEENS4_17SM75_U32x4_LDSM_NENS4_14SM90_TMA_STOREES1Z_NS4_17SM90_U32x4_STSM_NENS4_9Copy_AtomIJS22_NS_6half_tEEEEvEEEvvEEEEvNT_6ParamsE,@"STO_CUDA_ENTRY STV_DEFAULT"
_ZN7cutlass13device_kernelINS_4gemm6kernel13GemmUniversalIN4cute5tupleIJiiiiEEENS1_10collective13CollectiveMmaINS1_34MainloopSm90TmaGmmaWarpSpecializedILi4ENS5_IJNS4_1CILi1EEESB_SB_EEENS1_35KernelTmaWarpSpecializedCooperativeEEENS5_IJNSA_ILi256EEENSA_ILi64EEESG_EEENS_10bfloat16_tENS5_IJlSB_lEEESI_SJ_NS4_8TiledMMAINS4_8MMA_AtomIJNS4_4SM904GMMA27MMA_64x64x16_F32BF16BF16_SSILNSN_5MajorE0ELSP_0ELNSN_7ScaleInE1ELSQ_1EEEEEENS4_6LayoutINS5_IJNSA_ILi2EEESB_SB_EEENS5_IJSB_NSA_ILi0EEESW_EEEEENS5_IJNS4_10UnderscoreESZ_SZ_EEEEENS4_13SM90_TMA_LOADENS4_14ComposedLayoutINS4_7SwizzleILi3ELi4ELi3EEENS4_18smem_ptr_flag_bitsILi16EEENST_INS5_IJNSA_ILi8EEESG_EEENS5_IJSG_SB_EEEEEEEvNS4_8identityES12_S1C_vS1D_EENS_8epilogue10collective18CollectiveEpilogueINS1F_22Sm90TmaWarpSpecializedILi4ELi2ELi16ELb1ELb0EEEJSH_NS5_IJNSA_ILi128EEENSA_ILi32EEEEEESI_SJ_SI_SJ_NS1F_6fusion15FusionCallbacksIS1J_NS1N_13LinCombEltActINS1F_6thread7SigmoidESI_fSI_fLNS_15FloatRoundStyleE2EEESH_S1M_JEEES12_NS13_INS14_ILi2ELi4ELi3EEES17_NST_INS5_IJS18_S1L_EEENS5_IJS1L_SB_EEEEEEENS4_17SM75_U32x4_LDSM_NENS4_14SM90_TMA_STOREES1Z_NS4_17SM90_U32x4_STSM_NENS4_9Copy_AtomIJS22_NS_6half_tEEEEvEEEvvEEEEvNT_6ParamsE:
[----:B------:R-:W1:Y:S01]  /*0000*/  LDC R1, c[0x0][0x28] ;  /* 0x00000a00ff017b82 */ /* 0x000e620000000800 */
[----:B------:R-:W2:Y:S07]  /*0010*/  S2R R18, SR_TID.X ;  /* 0x0000000000127919 */ /* 0x000eae0000002100 */
[----:B------:R-:W3:Y:S01]  /*0020*/  LDC.64 R4, c[0x0][0x588] ;  /* 0x00016200ff047b82 */ /* 0x000ee20000000a00 */
[----:B------:R-:W-:Y:S01]  /*0030*/  ELECT P0, URZ, PT ;  /* 0x00000000003f782f */ /* 0x000fe20003800000 */
[----:B------:R-:W-:Y:S01]  /*0040*/  BSSY B0, `(.L_x_0) ;  /* 0x0000016000007945 */ /* 0x000fe20003800000 */
[----:B--2---:R-:W-:-:S02]  /*0050*/  SHF.R.U32.HI R6, RZ, 0x5, R18 ;  /* 0x00000005ff067819 */ /* 0x004fc40000011612 */
[----:B------:R-:W-:-:S03]  /*0060*/  SHF.R.U32.HI R2, RZ, 0x7, R18 ;  /* 0x00000007ff027819 */ /* 0x000fc60000011612 */
[----:B------:R-:W2:Y:S04]  /*0070*/  SHFL.IDX PT, R0, R6, RZ, 0x1f ;  /* 0x00001fff06007589 */ /* 0x000ea800000e0000 */
[----:B------:R4:W1:Y:S01]  /*0080*/  SHFL.IDX PT, R10, R2, RZ, 0x1f ;  /* 0x00001fff020a7589 */ /* 0x00086200000e0000 */
[----:B--2---:R-:W-:Y:S02]  /*0090*/  ISETP.NE.OR P0, PT, R0, RZ, !P0 ;  /* 0x000000ff0000720c */ /* 0x004fe40004705670 */
[----:B------:R-:W-:-:S11]  /*00a0*/  SHF.R.S32.HI R3, RZ, 0x1f, R0 ;  /* 0x0000001fff037819 */ /* 0x000fd60000011400 */
[----:B-1-34-:R-:W-:Y:S05]  /*00b0*/  @P0 BRA `(.L_x_1) ;  /* 0x0000000000380947 */ /* 0x01afea0003800000 */
[----:B------:R-:W-:Y:S02]  /*00c0*/  ULDC.64 UR4, c[0x0][0x198] ;  /* 0x0000660000047ab9 */ /* 0x000fe40000000a00 */
[----:B------:R-:W-:Y:S02]  /*00d0*/  UIADD3 UR6, UP0, UR4, 0xf0, URZ ;  /* 0x000000f004067890 */ /* 0x000fe4000ff1e03f */
[----:B------:R-:W-:Y:S02]  /*00e0*/  UIADD3 UR8, UP1, UR4, 0x1f0, URZ ;  /* 0x000001f004087890 */ /* 0x000fe4000ff3e03f */
[----:B------:R-:W-:Y:S02]  /*00f0*/  UIADD3 UR10, UP2, UR4, 0x3f0, URZ ;  /* 0x000003f0040a7890 */ /* 0x000fe4000ff5e03f */
[----:B------:R-:W-:Y:S02]  /*0100*/  UIADD3 UR4, UP3, UR4, 0x4f0, URZ ;  /* 0x000004f004047890 */ /* 0x000fe4000ff7e03f */
[----:B------:R-:W-:-:S02]  /*0110*/  UIADD3.X UR7, URZ, UR5, URZ, UP0, !UPT ;  /* 0x000000053f077290 */ /* 0x000fc400087fe43f */
[----:B------:R-:W-:Y:S02]  /*0120*/  UIADD3.X UR9, URZ, UR5, URZ, UP1, !UPT ;  /* 0x000000053f097290 */ /* 0x000fe40008ffe43f */
[----:B------:R-:W-:Y:S02]  /*0130*/  UIADD3.X UR11, URZ, UR5, URZ, UP2, !UPT ;  /* 0x000000053f0b7290 */ /* 0x000fe400097fe43f */
[----:B------:R-:W-:-:S03]  /*0140*/  UIADD3.X UR5, URZ, UR5, URZ, UP3, !UPT ;  /* 0x000000053f057290 */ /* 0x000fc60009ffe43f */
[----:B------:R1:W-:Y:S02]  /*0150*/  UTMACCTL.PF [UR6] ;  /* 0x00000000060079b9 */ /* 0x0003e40008040000 */
[----:B------:R1:W-:Y:S02]  /*0160*/  UTMACCTL.PF [UR8] ;  /* 0x00000000080079b9 */ /* 0x0003e40008040000 */
[----:B------:R1:W-:Y:S02]  /*0170*/  UTMACCTL.PF [UR10] ;  /* 0x000000000a0079b9 */ /* 0x0003e40008040000 */
[----:B------:R1:W-:Y:S02]  /*0180*/  UTMACCTL.PF [UR4] ;  /* 0x00000000040079b9 */ /* 0x0003e40008040000 */
[----:B-1----:R-:W-:Y:S01]  /*0190*/  NOP ;  /* 0x0000000000007918 */ /* 0x002fe20000000000 */
.L_x_1:
[----:B------:R-:W-:Y:S05]  /*01a0*/  BSYNC B0 ;  /* 0x0000000000007941 */ /* 0x000fea0003800000 */
.L_x_0:
[----:B------:R-:W-:Y:S01]  /*01b0*/  ULDC.64 UR4, c[0x0][0x590] ;  /* 0x0001640000047ab9 */ /* 0x000fe20000000a00 */
[----:B------:R-:W-:Y:S01]  /*01c0*/  LEA.HI R3, R3, R0, RZ, 0x2 ;  /* 0x0000000003037211 */ /* 0x000fe200078f10ff */
[----:B------:R-:W-:Y:S01]  /*01d0*/  ULDC.64 UR40, c[0x0][0x208] ;  /* 0x0000820000287ab9 */ /* 0x000fe20000000a00 */
[----:B------:R-:W-:Y:S01]  /*01e0*/  ISETP.NE.U32.AND P2, PT, RZ, UR4, PT ;  /* 0x00000004ff007c0c */ /* 0x000fe2000bf45070 */
[----:B------:R-:W-:Y:S01]  /*01f0*/  IMAD.MOV.U32 R2, RZ, RZ, R4 ;  /* 0x000000ffff027224 */ /* 0x000fe200078e0004 */
[----:B------:R-:W-:Y:S02]  /*0200*/  LOP3.LUT R3, R3, 0xfffffffc, RZ, 0xc0, !PT ;  /* 0xfffffffc03037812 */ /* 0x000fe400078ec0ff */
[----:B------:R-:W-:Y:S02]  /*0210*/  ISETP.NE.AND.EX P3, PT, RZ, UR5, PT, P2 ;  /* 0x00000005ff007c0c */ /* 0x000fe4000bf65320 */
[----:B------:R-:W-:Y:S02]  /*0220*/  IADD3 R0, R0, -R3, RZ ;  /* 0x8000000300007210 */ /* 0x000fe40007ffe0ff */
[----:B------:R-:W-:-:S02]  /*0230*/  PRMT R7, RZ, 0x7610, R7 ;  /* 0x00007610ff077816 */ /* 0x000fc40000000007 */
[----:B------:R-:W-:-:S07]  /*0240*/  MOV R3, R5 ;  /* 0x0000000500037202 */ /* 0x000fce0000000f00 */
[----:B------:R-:W-:Y:S05]  /*0250*/  @P3 BRA `(.L_x_2) ;  /* 0x0000000000303947 */ /* 0x000fea0003800000 */
[----:B------:R-:W-:Y:S02]  /*0260*/  ULDC.64 UR6, c[0x0][0x588] ;  /* 0x0001620000067ab9 */ /* 0x000fe40000000a00 */
[----:B------:R-:W-:-:S04]  /*0270*/  ISETP.NE.U32.AND P0, PT, RZ, UR6, PT ;  /* 0x00000006ff007c0c */ /* 0x000fc8000bf05070 */
[----:B------:R-:W-:-:S13]  /*0280*/  ISETP.NE.AND.EX P0, PT, RZ, UR7, PT, P0 ;  /* 0x00000007ff007c0c */ /* 0x000fda000bf05300 */
[----:B------:R-:W-:Y:S05]  /*0290*/  @!P0 BRA `(.L_x_3) ;  /* 0x0000000000108947 */ /* 0x000fea0003800000 */
[----:B------:R-:W2:Y:S02]  /*02a0*/  LDG.E R7, desc[UR40][R2.64] ;  /* 0x0000002802077981 */ /* 0x000ea4000c1e1900 */
[----:B--2---:R-:W-:Y:S01]  /*02b0*/  FSETP.NEU.AND P1, PT, R7, RZ, PT ;  /* 0x000000ff0700720b */ /* 0x004fe20003f2d000 */
[----:B------:R-:W-:Y:S01]  /*02c0*/  IMAD.MOV.U32 R7, RZ, RZ, 0x1 ;  /* 0x00000001ff077424 */ /* 0x000fe200078e00ff */
[----:B------:R-:W-:Y:S11]  /*02d0*/  BRA `(.L_x_2) ;  /* 0x0000000000107947 */ /* 0x000ff60003800000 */
.L_x_3:
[----:B------:R-:W-:Y:S01]  /*02e0*/  ULDC UR6, c[0x0][0x580] ;  /* 0x0001600000067ab9 */ /* 0x000fe20000000800 */
[----:B------:R-:W-:Y:S02]  /*02f0*/  MOV R7, 0x1 ;  /* 0x0000000100077802 */ /* 0x000fe40000000f00 */
[----:B------:R-:W-:Y:S02]  /*0300*/  CS2R R2, SRZ ;  /* 0x0000000000027805 */ /* 0x000fe4000001ff00 */
[----:B------:R-:W-:-:S13]  /*0310*/  FSETP.NEU.AND P1, PT, RZ, UR6, PT ;  /* 0x00000006ff007c0b */ /* 0x000fda000bf2d000 */
.L_x_2:
[----:B------:R-:W-:Y:S02]  /*0320*/  ISETP.NE.U32.AND P4, PT, R2, RZ, PT ;  /* 0x000000ff0200720c */ /* 0x000fe40003f85070 */
[----:B------:R-:W-:Y:S02]  /*0330*/  ISETP.NE.AND.EX P5, PT, RZ, UR5, PT, P2 ;  /* 0x00000005ff007c0c */ /* 0x000fe4000bfa5320 */
[----:B------:R-:W-:Y:S02]  /*0340*/  ISETP.NE.AND.EX P2, PT, R3, RZ, PT, P4 ;  /* 0x000000ff0300720c */ /* 0x000fe40003f45340 */
[----:B------:R-:W-:-:S11]  /*0350*/  PLOP3.LUT P0, PT, PT, PT, PT, 0x8, 0x0 ;  /* 0x000000000000781c */ /* 0x000fd60003f0e170 */
[----:B------:R-:W-:Y:S05]  /*0360*/  @P2 BRA P5, `(.L_x_4) ;  /* 0x0000000000342947 */ /* 0x000fea0002800000 */
[----:B------:R-:W-:-:S04]  /*0370*/  ISETP.NE.U32.AND P0, PT, RZ, UR4, PT ;  /* 0x00000004ff007c0c */ /* 0x000fc8000bf05070 */
[----:B------:R-:W-:-:S13]  /*0380*/  ISETP.NE.AND.EX P0, PT, RZ, UR5, PT, P0 ;  /* 0x00000005ff007c0c */ /* 0x000fda000bf05300 */
[----:B------:R-:W-:Y:S05]  /*0390*/  @!P0 BRA `(.L_x_5) ;  /* 0x0000000000248947 */ /* 0x000fea0003800000 */
[----:B------:R-:W-:Y:S02]  /*03a0*/  PRMT R7, R7, 0x9910, RZ ;  /* 0x0000991007077816 */ /* 0x000fe400000000ff */
[----:B------:R-:W-:Y:S02]  /*03b0*/  ISETP.NE.U32.AND P0, PT, R2, RZ, PT ;  /* 0x000000ff0200720c */ /* 0x000fe40003f05070 */
[----:B------:R-:W-:Y:S02]  /*03c0*/  ISETP.NE.AND P2, PT, R7, RZ, PT ;  /* 0x000000ff0700720c */ /* 0x000fe40003f45270 */
[----:B------:R-:W-:Y:S02]  /*03d0*/  ISETP.NE.AND.EX P0, PT, R3, RZ, PT, P0 ;  /* 0x000000ff0300720c */ /* 0x000fe40003f05300 */
[----:B------:R-:W-:-:S09]  /*03e0*/  SEL R2, RZ, 0xffffffff, P1 ;  /* 0xffffffffff027807 */ /* 0x000fd20000800000 */
[----:B------:R-:W-:-:S04]  /*03f0*/  @!P2 SEL R2, RZ, 0xffffffff, P0 ;  /* 0xffffffffff02a807 */ /* 0x000fc80000000000 */
[----:B------:R-:W-:-:S04]  /*0400*/  LOP3.LUT R2, R2, 0x1, RZ, 0xc0, !PT ;  /* 0x0000000102027812 */ /* 0x000fc800078ec0ff */
[----:B------:R-:W-:Y:S01]  /*0410*/  ISETP.EQ.U32.AND P0, PT, R2, 0x1, PT ;  /* 0x000000010200780c */ /* 0x000fe20003f02070 */
[----:B------:R-:W-:-:S12]  /*0420*/  BRA `(.L_x_4) ;  /* 0x0000000000047947 */ /* 0x000fd80003800000 */
.L_x_5:
[----:B------:R-:W-:-:S13]  /*0430*/  PLOP3.LUT P0, PT, P1, PT, PT, 0x8, 0x0 ;  /* 0x000000000000781c */ /* 0x000fda0000f0e170 */
.L_x_4:
[----:B------:R-:W1:Y:S02]  /*0440*/  SHFL.IDX PT, R2, R6, RZ, 0x1f ;  /* 0x00001fff06027589 */ /* 0x000e6400000e0000 */
[----:B-1----:R-:W-:-:S13]  /*0450*/  ISETP.NE.AND P1, PT, R2, RZ, PT ;  /* 0x000000ff0200720c */ /* 0x002fda0003f25270 */
[----:B------:R-:W-:Y:S05]  /*0460*/  @P1 BRA `(.L_x_6) ;  /* 0x0000000000581947 */ /* 0x000fea0003800000 */
[----:B------:R-:W1:Y:S01]  /*0470*/  S2UR UR8, SR_CgaCtaId ;  /* 0x00000000000879c3 */ /* 0x000e620000008800 */
[----:B------:R-:W-:Y:S01]  /*0480*/  UMOV UR4, 0x400 ;  /* 0x0000040000047882 */ /* 0x000fe20000000000 */
[----:B------:R-:W-:Y:S01]  /*0490*/  UMOV UR5, 0x1 ;  /* 0x0000000100057882 */ /* 0x000fe20000000000 */
[----:B------:R-:W-:Y:S01]  /*04a0*/  UMOV UR6, 0x100 ;  /* 0x0000010000067882 */ /* 0x000fe20000000000 */
[----:B------:R-:W-:Y:S01]  /*04b0*/  ELECT P1, URZ, PT ;  /* 0x00000000003f782f */ /* 0x000fe20003820000 */
[----:B------:R-:W-:-:S04]  /*04c0*/  UIADD3 UR6, -UR6, 0x100000, URZ ;  /* 0x0010000006067890 */ /* 0x000fc8000fffe13f */
[----:B------:R-:W-:Y:S02]  /*04d0*/  USHF.L.U32 UR7, UR6, 0xb, URZ ;  /* 0x0000000b06077899 */ /* 0x000fe4000800063f */
[----:B------:R-:W-:Y:S02]  /*04e0*/  USHF.L.U32 UR6, UR6, 0x1, URZ ;  /* 0x0000000106067899 */ /* 0x000fe4000800063f */
[----:B-1----:R-:W-:Y:S02]  /*04f0*/  ULEA UR8, UR8, UR4, 0x18 ;  /* 0x0000000408087291 */ /* 0x002fe4000f8ec03f */
[----:B------:R-:W-:-:S04]  /*0500*/  UIADD3 UR4, -UR5, 0x100000, URZ ;  /* 0x0010000005047890 */ /* 0x000fc8000fffe13f */
[----:B------:R-:W-:Y:S02]  /*0510*/  USHF.L.U32 UR5, UR4, 0xb, URZ ;  /* 0x0000000b04057899 */ /* 0x000fe4000800063f */
[----:B------:R-:W-:Y:S01]  /*0520*/  USHF.L.U32 UR4, UR4, 0x1, URZ ;  /* 0x0000000104047899 */ /* 0x000fe2000800063f */
[----:B------:R-:W1:Y:S11]  /*0530*/  FENCE.VIEW.ASYNC.S ;  /* 0x00000000000073c6 */ /* 0x000e760000000000 */
[----:B-1----:R1:W2:Y:S01]  /*0540*/  SYNCS.EXCH.64 URZ, [UR8], UR4 ;  /* 0x00000004083f75b2 */ /* 0x0022a20008000100 */
[----:B------:R1:W3:Y:S01]  /*0550*/  SYNCS.EXCH.64 URZ, [UR8+0x20], UR6 ;  /* 0x00002006083f75b2 */ /* 0x0002e20008000100 */
[----:B------:R1:W4:Y:S01]  /*0560*/  SYNCS.EXCH.64 URZ, [UR8+0x8], UR4 ;  /* 0x00000804083f75b2 */ /* 0x0003220008000100 */
[----:B------:R1:W1:Y:S01]  /*0570*/  SYNCS.EXCH.64 URZ, [UR8+0x28], UR6 ;  /* 0x00002806083f75b2 */ /* 0x0002620008000100 */
[----:B------:R1:W1:Y:S01]  /*0580*/  SYNCS.EXCH.64 URZ, [UR8+0x10], UR4 ;  /* 0x00001004083f75b2 */ /* 0x0002620008000100 */
[----:B------:R1:W1:Y:S01]  /*0590*/  SYNCS.EXCH.64 URZ, [UR8+0x30], UR6 ;  /* 0x00003006083f75b2 */ /* 0x0002620008000100 */
[----:B------:R1:W1:Y:S01]  /*05a0*/  SYNCS.EXCH.64 URZ, [UR8+0x18], UR4 ;  /* 0x00001804083f75b2 */ /* 0x0002620008000100 */
[----:B------:R1:W1:Y:S01]  /*05b0*/  SYNCS.EXCH.64 URZ, [UR8+0x38], UR6 ;  /* 0x00003806083f75b2 */ /* 0x0002620008000100 */
[----:B------:R-:W-:Y:S01]  /*05c0*/  NOP ;  /* 0x0000000000007918 */ /* 0x000fe20000000000 */
.L_x_6:
[----:B------:R-:W5:Y:S01]  /*05d0*/  SHFL.IDX PT, R3, R6, RZ, 0x1f ;  /* 0x00001fff06037589 */ /* 0x000f6200000e0000 */
[----:B------:R-:W1:Y:S01]  /*05e0*/  LDC R2, c[0x0][0x904] ;  /* 0x00024100ff027b82 */ /* 0x000e620000000800 */
[----:B------:R-:W-:Y:S01]  /*05f0*/  NOP ;  /* 0x0000000000007918 */ /* 0x000fe20000000000 */
[----:B-----5:R-:W-:-:S13]  /*0600*/  ISETP.NE.AND P1, PT, R3, RZ, PT ;  /* 0x000000ff0300720c */ /* 0x020fda0003f25270 */
[----:B------:R-:W-:Y:S05]  /*0610*/  @P1 BRA `(.L_x_7) ;  /* 0x0000000000581947 */ /* 0x000fea0003800000 */
[----:B-1----:R-:W1:Y:S01]  /*0620*/  S2UR UR5, SR_CgaCtaId ;  /* 0x00000000000579c3 */ /* 0x002e620000008800 */
[----:B------:R-:W-:Y:S01]  /*0630*/  UMOV UR4, 0x400 ;  /* 0x0000040000047882 */ /* 0x000fe20000000000 */
[----:B------:R-:W-:Y:S01]  /*0640*/  UMOV UR6, 0x20 ;  /* 0x0000002000067882 */ /* 0x000fe20000000000 */
[----:B------:R-:W-:Y:S01]  /*0650*/  UMOV UR7, 0x100 ;  /* 0x0000010000077882 */ /* 0x000fe20000000000 */
[----:B------:R-:W-:Y:S01]  /*0660*/  ELECT P1, URZ, PT ;  /* 0x00000000003f782f */ /* 0x000fe20003820000 */
[----:B-1----:R-:W-:Y:S02]  /*0670*/  ULEA UR8, UR5, UR4, 0x18 ;  /* 0x0000000405087291 */ /* 0x002fe4000f8ec03f */
[----:B------:R-:W-:-:S04]  /*0680*/  UIADD3 UR4, -UR6, 0x100000, URZ ;  /* 0x0010000006047890 */ /* 0x000fc8000fffe13f */
[----:B------:R-:W-:Y:S02]  /*0690*/  USHF.L.U32 UR5, UR4, 0xb, URZ ;  /* 0x0000000b04057899 */ /* 0x000fe4000800063f */
[----:B------:R-:W-:Y:S02]  /*06a0*/  USHF.L.U32 UR4, UR4, 0x1, URZ ;  /* 0x0000000104047899 */ /* 0x000fe4000800063f */
[----:B------:R-:W-:-:S04]  /*06b0*/  UIADD3 UR6, -UR7, 0x100000, URZ ;  /* 0x0010000007067890 */ /* 0x000fc8000fffe13f */
[----:B------:R-:W-:Y:S02]  /*06c0*/  USHF.L.U32 UR7, UR6, 0xb, URZ ;  /* 0x0000000b06077899 */ /* 0x000fe4000800063f */
[----:B------:R-:W-:Y:S01]  /*06d0*/  USHF.L.U32 UR6, UR6, 0x1, URZ ;  /* 0x0000000106067899 */ /* 0x000fe2000800063f */
[----:B------:R-:W1:Y:S03]  /*06e0*/  FENCE.VIEW.ASYNC.S ;  /* 0x00000000000073c6 */ /* 0x000e660000000000 */
[----:B-1----:R1:W1:Y:S08]  /*06f0*/  SYNCS.EXCH.64 URZ, [UR8+0x40], UR4 ;  /* 0x00004004083f75b2 */ /* 0x0022700008000100 */
[----:B------:R1:W1:Y:S01]  /*0700*/  SYNCS.EXCH.64 URZ, [UR8+0x60], UR6 ;  /* 0x00006006083f75b2 */ /* 0x0002620008000100 */
[----:B------:R1:W1:Y:S01]  /*0710*/  SYNCS.EXCH.64 URZ, [UR8+0x48], UR4 ;  /* 0x00004804083f75b2 */ /* 0x0002620008000100 */
[----:B------:R1:W1:Y:S01]  /*0720*/  SYNCS.EXCH.64 URZ, [UR8+0x68], UR6 ;  /* 0x00006806083f75b2 */ /* 0x0002620008000100 */
[----:B------:R1:W1:Y:S01]  /*0730*/  SYNCS.EXCH.64 URZ, [UR8+0x50], UR4 ;  /* 0x00005004083f75b2 */ /* 0x0002620008000100 */
[----:B------:R1:W1:Y:S01]  /*0740*/  SYNCS.EXCH.64 URZ, [UR8+0x70], UR6 ;  /* 0x00007006083f75b2 */ /* 0x0002620008000100 */
[----:B------:R1:W1:Y:S01]  /*0750*/  SYNCS.EXCH.64 URZ, [UR8+0x58], UR4 ;  /* 0x00005804083f75b2 */ /* 0x0002620008000100 */
[----:B------:R1:W1:Y:S01]  /*0760*/  SYNCS.EXCH.64 URZ, [UR8+0x78], UR6 ;  /* 0x00007806083f75b2 */ /* 0x0002620008000100 */
[----:B------:R-:W-:Y:S01]  /*0770*/  NOP ;  /* 0x0000000000007918 */ /* 0x000fe20000000000 */
.L_x_7:
[----:B------:R-:W5:Y:S01]  /*0780*/  SHFL.IDX PT, R6, R6, RZ, 0x1f ;  /* 0x00001fff06067589 */ /* 0x000f6200000e0000 */
[----:B-1----:R-:W-:Y:S02]  /*0790*/  ISETP.NE.AND P6, PT, R2, 0x1, PT ;  /* 0x000000010200780c */ /* 0x002fe40003fc5270 */
[----:B------:R-:W-:Y:S01]  /*07a0*/  ELECT P1, URZ, PT ;  /* 0x00000000003f782f */ /* 0x000fe20003820000 */
[----:B------:R-:W1:Y:S01]  /*07b0*/  S2UR UR36, SR_CgaCtaId ;  /* 0x00000000002479c3 */ /* 0x000e620000008800 */
[----:B------:R-:W2:Y:S01]  /*07c0*/  S2R R3, SR_CTAID.Y ;  /* 0x0000000000037919 */ /* 0x000ea20000002600 */
[----:B------:R-:W-:Y:S01]  /*07d0*/  UMOV UR4, 0x20 ;  /* 0x0000002000047882 */ /* 0x000fe20000000000 */
[----:B------:R-:W-:Y:S01]  /*07e0*/  P2R R7, PR, RZ, 0x40 ;  /* 0x00000040ff077803 */ /* 0x000fe20000000000 */
[----:B------:R-:W-:Y:S01]  /*07f0*/  NOP ;  /* 0x0000000000007918 */ /* 0x000fe20000000000 */
[----:B------:R-:W3:Y:S01]  /*0800*/  S2R R8, SR_CTAID.X ;  /* 0x0000000000087919 */ /* 0x000ee20000002500 */
[----:B------:R-:W-:Y:S01]  /*0810*/  ISETP.NE.AND P4, PT, R0, RZ, PT ;  /* 0x000000ff0000720c */ /* 0x000fe20003f85270 */
[----:B------:R-:W-:Y:S01]  /*0820*/  IMAD.MOV.U32 R9, RZ, RZ, RZ ;  /* 0x000000ffff097224 */ /* 0x000fe200078e00ff */
[----:B------:R-:W-:Y:S02]  /*0830*/  BSSY B6, `(.L_x_8) ;  /* 0x0000cce000067945 */ /* 0x000fe40003800000 */
[----:B------:R-:W3:Y:S01]  /*0840*/  @P6 LDC R17, c[0x0][0x10] ;  /* 0x00000400ff116b82 */ /* 0x000ee20000000800 */
[----:B------:R-:W-:-:S07]  /*0850*/  @P6 MOV R7, RZ ;  /* 0x000000ff00076202 */ /* 0x000fce0000000f00 */
[----:B------:R-:W4:Y:S01]  /*0860*/  @!P6 LDC R11, c[0x0][0xc] ;  /* 0x00000300ff0beb82 */ /* 0x000f220000000800 */
[----:B-----5:R-:W-:Y:S02]  /*0870*/  ISETP.NE.OR P2, PT, R6, RZ, !P1 ;  /* 0x000000ff0600720c */ /* 0x020fe40004f45670 */
[----:B------:R-:W-:-:S04]  /*0880*/  ISETP.EQ.OR P1, PT, R0, 0x3, !P4 ;  /* 0x000000030000780c */ /* 0x000fc80006722670 */
[----:B------:R-:W-:-:S04]  /*0890*/  ISETP.EQ.AND P1, PT, R10, RZ, P1 ;  /* 0x000000ff0a00720c */ /* 0x000fc80000f22270 */
[----:B------:R-:W-:Y:S01]  /*08a0*/  SEL R22, RZ, 0x1, !P1 ;  /* 0x00000001ff167807 */ /* 0x000fe20004800000 */
[----:B--2---:R-:W-:Y:S02]  /*08b0*/  @P6 IMAD.MOV.U32 R6, RZ, RZ, R3 ;  /* 0x000000ffff066224 */ /* 0x004fe400078e0003 */
[----:B------:R-:W-:Y:S01]  /*08c0*/  VOTEU.ALL UP0, P2 ;  /* 0x00000000003f7886 */ /* 0x000fe20001000000 */
[----:B------:R-:W-:Y:S01]  /*08d0*/  VOTEU.ALL UP1, P2 ;  /* 0x00000000003f7886 */ /* 0x000fe20001020000 */
[----:B---3--:R-:W-:-:S03]  /*08e0*/  @P6 IMAD.WIDE.U32 R16, R8, R17, R6 ;  /* 0x0000001108106225 */ /* 0x008fc600078e0006 */
[----:B------:R-:W-:Y:S01]  /*08f0*/  @!UP0 UMOV UR6, 0x400 ;  /* 0x0000040000068882 */ /* 0x000fe20000000000 */
[----:B------:R-:W-:-:S04]  /*0900*/  @!UP0 UIADD3 UR4, -UR4, 0x100000, URZ ;  /* 0x0010000004048890 */ /* 0x000fc8000fffe13f */
[----:B------:R-:W-:Y:S02]  /*0910*/  @!UP0 USHF.L.U32 UR5, UR4, 0xb, URZ ;  /* 0x0000000b04058899 */ /* 0x000fe4000800063f */
[----:B------:R-:W-:Y:S01]  /*0920*/  @!UP0 USHF.L.U32 UR4, UR4, 0x1, URZ ;  /* 0x0000000104048899 */ /* 0x000fe2000800063f */
[----:B------:R-:W-:Y:S01]  /*0930*/  @P6 IMAD.MOV.U32 R7, RZ, RZ, RZ ;  /* 0x000000ffff076224 */ /* 0x000fe200078e00ff */
[----:B-1----:R-:W-:Y:S01]  /*0940*/  @!UP0 ULEA UR8, UR36, UR6, 0x18 ;  /* 0x0000000624088291 */ /* 0x002fe2000f8ec03f */
[----:B------:R-:W-:Y:S01]  /*0950*/  VOTEU.ALL UP0, P2 ;  /* 0x00000000003f7886 */ /* 0x000fe20001000000 */
[C---:B------:R-:W-:Y:S01]  /*0960*/  ISETP.NE.AND P2, PT, R10.reuse, RZ, PT ;  /* 0x000000ff0a00720c */ /* 0x040fe20003f45270 */
[----:B------:R-:W-:Y:S01]  /*0970*/  ULDC UR6, c[0x0][0xc] ;  /* 0x0000030000067ab9 */ /* 0x000fe20000000800 */
[----:B------:R-:W-:Y:S01]  /*0980*/  ULDC UR7, c[0x0][0x10] ;  /* 0x0000040000077ab9 */ /* 0x000fe20000000800 */
[----:B------:R-:W-:Y:S02]  /*0990*/  IADD3 R10, R10, -0x1, RZ ;  /* 0xffffffff0a0a7810 */ /* 0x000fe40007ffe0ff */
[----:B------:R-:W-:-:S02]  /*09a0*/  ISETP.EQ.AND P5, PT, R0, 0x2, !P2 ;  /* 0x000000020000780c */ /* 0x000fc400057a2270 */
[----:B------:R-:W-:Y:S01]  /*09b0*/  @P6 IADD3 R17, R17, R7, RZ ;  /* 0x0000000711116210 */ /* 0x000fe20007ffe0ff */
[----:B----4-:R-:W-:Y:S01]  /*09c0*/  @!P6 IMAD.WIDE.U32 R6, R11, R3, R8 ;  /* 0x000000030b06e225 */ /* 0x010fe200078e0008 */
[----:B------:R-:W1:Y:S02]  /*09d0*/  FENCE.VIEW.ASYNC.S ;  /* 0x00000000000073c6 */ /* 0x000e640000000000 */
[----:B-1----:R-:W1:Y:S01]  /*09e0*/  @!UP0 SYNCS.EXCH.64 URZ, [UR8+0x80], UR4 ;  /* 0x00008004083f85b2 */ /* 0x002e620008000100 */
[----:B------:R-:W-:Y:S02]  /*09f0*/  ISETP.GE.U32.AND P1, PT, R10, 0x2, PT ;  /* 0x000000020a00780c */ /* 0x000fe40003f26070 */
[----:B------:R-:W-:Y:S01]  /*0a00*/  SEL R19, RZ, 0x1, !P5 ;  /* 0x00000001ff137807 */ /* 0x000fe20006800000 */
[----:B------:R-:W-:Y:S01]  /*0a10*/  @!P6 IMAD.MOV.U32 R16, RZ, RZ, R6 ;  /* 0x000000ffff10e224 */ /* 0x000fe200078e0006 */
[----:B------:R-:W-:Y:S02]  /*0a20*/  @!P6 MOV R17, R7 ;  /* 0x000000070011e202 */ /* 0x000fe40000000f00 */
[----:B------:R-:W-:-:S02]  /*0a30*/  SEL R19, R19, 0x2, P1 ;  /* 0x0000000213137807 */ /* 0x000fc40000800000 */
[----:B------:R-:W-:Y:S01]  /*0a40*/  SEL R22, R22, 0x2, P1 ;  /* 0x0000000216167807 */ /* 0x000fe20000800000 */
[----:B------:R2:W1:Y:S01]  /*0a50*/  @!UP1 SYNCS.EXCH.64 URZ, [UR8+0x88], UR4 ;  /* 0x00008804083f95b2 */ /* 0x0004620008000100 */
[----:B------:R-:W-:Y:S01]  /*0a60*/  NOP ;  /* 0x0000000000007918 */ /* 0x000fe20000000000 */
[----:B--2---:R-:W-:-:S03]  /*0a70*/  UIMAD.WIDE.U32 UR4, UR6, UR7, URZ ;  /* 0x00000007060472a5 */ /* 0x004fc6000f8e003f */
[----:B------:R-:W-:Y:S02]  /*0a80*/  ULDC UR6, c[0x0][0x14] ;  /* 0x0000050000067ab9 */ /* 0x000fe40000000800 */
[----:B------:R-:W-:Y:S02]  /*0a90*/  UIMAD.WIDE.U32 UR38, UR4, UR6, URZ ;  /* 0x00000006042672a5 */ /* 0x000fe4000f8e003f */
[----:B------:R-:W-:-:S04]  /*0aa0*/  UIMAD UR37, UR5, UR6, URZ ;  /* 0x00000006052572a4 */ /* 0x000fc8000f8e023f */
[----:B------:R-:W-:Y:S01]  /*0ab0*/  UIADD3 UR37, UR39, UR37, URZ ;  /* 0x0000002527257290 */ /* 0x000fe2000fffe03f */
[----:B-1----:R-:W-:Y:S06]  /*0ac0*/  BAR.SYNC.DEFER_BLOCKING 0x0 ;  /* 0x0000000000007b1d */ /* 0x002fec0000010000 */
[----:B------:R-:W-:Y:S05]  /*0ad0*/  @!P2 BRA `(.L_x_9) ;  /* 0x000000a00070a947 */ /* 0x000fea0003800000 */
[----:B------:R-:W-:-:S13]  /*0ae0*/  ISETP.GT.U32.AND P0, PT, R10, 0x1, PT ;  /* 0x000000010a00780c */ /* 0x000fda0003f04070 */
[----:B------:R-:W-:Y:S05]  /*0af0*/  @P0 BRA `(.L_x_10) ;  /* 0x000000c800840947 */ /* 0x000fea0003800000 */
[----:B------:R-:W-:Y:S01]  /*0b00*/  ULDC.64 UR4, c[0x0][0x8f8] ;  /* 0x00023e0000047ab9 */ /* 0x000fe20000000a00 */
[----:B------:R-:W-:Y:S01]  /*0b10*/  UMOV UR47, 0xffffffff ;  /* 0xffffffff002f7882 */ /* 0x000fe20000000000 */
[----:B------:R-:W-:Y:S01]  /*0b20*/  ISETP.GE.U32.AND P0, PT, R16, UR4, PT ;  /* 0x0000000410007c0c */ /* 0x000fe2000bf06070 */
[----:B------:R-:W-:Y:S01]  /*0b30*/  IMAD.MOV.U32 R23, RZ, RZ, -0x1 ;  /* 0xffffffffff177424 */ /* 0x000fe200078e00ff */
[----:B------:R-:W-:Y:S02]  /*0b40*/  PRMT R88, RZ, 0x7610, R88 ;  /* 0x00007610ff587816 */ /* 0x000fe40000000058 */
[----:B------:R-:W-:Y:S02]  /*0b50*/  ISETP.GE.U32.AND.EX P0, PT, R17, UR5, PT, P0 ;  /* 0x0000000511007c0c */ /* 0x000fe4000bf06100 */
[----:B------:R-:W-:Y:S02]  /*0b60*/  MOV R92, 0xffffffff ;  /* 0xffffffff005c7802 */ /* 0x000fe40000000f00 */
[----:B------:R-:W-:-:S09]  /*0b70*/  PRMT R0, RZ, 0x7610, R0 ;  /* 0x00007610ff007816 */ /* 0x000fd20000000000 */
[----:B------:R-:W-:Y:S05]  /*0b80*/  @P0 BRA `(.L_x_11) ;  /* 0x0000000400600947 */ /* 0x000fea0003800000 */
[----:B------:R-:W1:Y:S01]  /*0b90*/  LDC.64 R14, c[0x0][0x8d0] ;  /* 0x00023400ff0e7b82 */ /* 0x000e620000000a00 */
[----:B------:R-:W-:Y:S01]  /*0ba0*/  IMAD.MOV.U32 R4, RZ, RZ, R16 ;  /* 0x000000ffff047224 */ /* 0x000fe200078e0010 */
[----:B------:R-:W-:-:S06]  /*0bb0*/  MOV R5, R17 ;  /* 0x0000001100057202 */ /* 0x000fcc0000000f00 */
[----:B------:R-:W2:Y:S08]  /*0bc0*/  LDC R0, c[0x0][0x8d8] ;  /* 0x00023600ff007b82 */ /* 0x000eb00000000800 */
[----:B------:R-:W3:Y:S01]  /*0bd0*/  LDC.64 R20, c[0x0][0x8c8] ;  /* 0x00023200ff147b82 */ /* 0x000ee20000000a00 */
[----:B-1----:R-:W-:-:S04]  /*0be0*/  ISETP.NE.U32.AND P0, PT, R14, RZ, PT ;  /* 0x000000ff0e00720c */ /* 0x002fc80003f05070 */
[----:B------:R-:W-:-:S13]  /*0bf0*/  ISETP.NE.AND.EX P0, PT, R15, RZ, PT, P0 ;  /* 0x000000ff0f00720c */ /* 0x000fda0003f05300 */
[----:B--23--:R-:W-:Y:S05]  /*0c00*/  @!P0 BRA `(.L_x_12) ;  /* 0x0000000000288947 */ /* 0x00cfea0003800000 */
[----:B------:R-:W1:Y:S02]  /*0c10*/  LDC R11, c[0x0][0x8dc] ;  /* 0x00023700ff0b7b82 */ /* 0x000e640000000800 */
[----:B-1----:R-:W-:-:S05]  /*0c20*/  IADD3 R11, P0, R16, R11, RZ ;  /* 0x0000000b100b7210 */ /* 0x002fca0007f1e0ff */
[----:B------:R-:W-:-:S04]  /*0c30*/  IMAD.X R13, RZ, RZ, R17, P0 ;  /* 0x000000ffff0d7224 */ /* 0x000fc800000e0611 */
[----:B------:R-:W-:-:S04]  /*0c40*/  IMAD.WIDE.U32 R4, R13, R14, RZ ;  /* 0x0000000e0d047225 */ /* 0x000fc800078e00ff */
[----:B------:R-:W-:-:S04]  /*0c50*/  IMAD.WIDE.U32 R6, P0, R11, R15, R4 ;  /* 0x0000000f0b067225 */ /* 0x000fc80007800004 */
[----:B------:R-:W-:Y:S01]  /*0c60*/  IMAD.WIDE.U32 R4, R11, R14, RZ ;  /* 0x0000000e0b047225 */ /* 0x000fe200078e00ff */
[----:B------:R-:W-:-:S03]  /*0c70*/  IADD3.X R11, RZ, RZ, RZ, P0, !PT ;  /* 0x000000ffff0b7210 */ /* 0x000fc600007fe4ff */
[----:B------:R-:W-:Y:S01]  /*0c80*/  IMAD.MOV.U32 R10, RZ, RZ, R7 ;  /* 0x000000ffff0a7224 */ /* 0x000fe200078e0007 */
[----:B------:R-:W-:-:S05]  /*0c90*/  IADD3 RZ, P0, R5, R6, RZ ;  /* 0x0000000605ff7210 */ /* 0x000fca0007f1e0ff */
[----:B------:R-:W-:-:S08]  /*0ca0*/  IMAD.WIDE.U32.X R4, R13, R15, R10, P0 ;  /* 0x0000000f0d047225 */ /* 0x000fd000000e040a */
.L_x_12:
[-CC-:B------:R-:W-:Y:S01]  /*0cb0*/  SHF.R.U64 R25, R4, R0.reuse, R5.reuse ;  /* 0x0000000004197219 */ /* 0x180fe20000001205 */
[----:B------:R-:W1:Y:S01]  /*0cc0*/  LDC.64 R26, c[0x0][0x8e8] ;  /* 0x00023a00ff1a7b82 */ /* 0x000e620000000a00 */
[----:B------:R-:W-:Y:S01]  /*0cd0*/  SHF.R.U32.HI R4, RZ, R0, R5 ;  /* 0x00000000ff047219 */ /* 0x000fe20000011605 */
[----:B------:R-:W-:Y:S01]  /*0ce0*/  ULDC UR4, c[0x0][0x150] ;  /* 0x0000540000047ab9 */ /* 0x000fe20000000800 */
[----:B------:R-:W-:Y:S02]  /*0cf0*/  I2FP.F32.U32 R0, R8 ;  /* 0x0000000800007245 */ /* 0x000fe40000201000 */
[----:B------:R-:W-:-:S03]  /*0d00*/  IADD3 R9, P0, RZ, -R25, RZ ;  /* 0x80000019ff097210 */ /* 0x000fc60007f1e0ff */
[----:B------:R-:W2:Y:S01]  /*0d10*/  LDC R10, c[0x0][0x8c0] ;  /* 0x00023000ff0a7b82 */ /* 0x000ea20000000800 */
[----:B------:R-:W-:Y:S01]  /*0d20*/  FMUL R0, R0, UR4 ;  /* 0x0000000400007c20 */ /* 0x000fe20008400000 */
[----:B------:R-:W-:Y:S01]  /*0d30*/  IADD3.X R11, RZ, ~R4, RZ, P0, !PT ;  /* 0x80000004ff0b7210 */ /* 0x000fe200007fe4ff */
[----:B------:R-:W-:Y:S01]  /*0d40*/  IMAD.WIDE.U32 R4, R9, R20, R16 ;  /* 0x0000001409047225 */ /* 0x000fe200078e0010 */
[----:B------:R-:W-:-:S03]  /*0d50*/  ULDC UR4, c[0x0][0x154] ;  /* 0x0000550000047ab9 */ /* 0x000fc60000000800 */
[----:B------:R-:W3:Y:S01]  /*0d60*/  F2I.U32.TRUNC.NTZ R0, R0 ;  /* 0x0000000000007305 */ /* 0x000ee2000020f000 */
[----:B------:R-:W4:Y:S01]  /*0d70*/  LDC R7, c[0x0][0x144] ;  /* 0x00005100ff077b82 */ /* 0x000f220000000800 */
[----:B------:R-:W-:-:S04]  /*0d80*/  IMAD R6, R11, R20, RZ ;  /* 0x000000140b067224 */ /* 0x000fc800078e02ff */
[----:B------:R-:W-:-:S03]  /*0d90*/  IMAD R9, R9, R21, R6 ;  /* 0x0000001509097224 */ /* 0x000fc600078e0206 */
[----:B------:R-:W5:Y:S01]  /*0da0*/  LDC R12, c[0x0][0x8b0] ;  /* 0x00022c00ff0c7b82 */ /* 0x000f620000000800 */
[----:B------:R-:W-:Y:S01]  /*0db0*/  IMAD.IADD R9, R5, 0x1, R9 ;  /* 0x0000000105097824 */ /* 0x000fe200078e0209 */
[----:B-1----:R-:W-:Y:S02]  /*0dc0*/  ISETP.NE.U32.AND P0, PT, R26, RZ, PT ;  /* 0x000000ff1a00720c */ /* 0x002fe40003f05070 */
[----:B---3--:R-:W-:-:S04]  /*0dd0*/  IADD3 R5, -R0, RZ, RZ ;  /* 0x000000ff00057210 */ /* 0x008fc80007ffe1ff */
[----:B------:R-:W1:Y:S01]  /*0de0*/  LDC R11, c[0x0][0x900] ;  /* 0x00024000ff0b7b82 */ /* 0x000e620000000800 */
[-CC-:B--2---:R-:W-:Y:S02]  /*0df0*/  SHF.R.U64 R20, R4, R10.reuse, R9.reuse ;  /* 0x0000000a04147219 */ /* 0x184fe40000001209 */
[----:B------:R-:W-:Y:S02]  /*0e00*/  I2FP.F32.U32 R4, R3 ;  /* 0x0000000300047245 */ /* 0x000fe40000201000 */
[----:B------:R-:W-:Y:S02]  /*0e10*/  ISETP.NE.AND.EX P0, PT, R27, RZ, PT, P0 ;  /* 0x000000ff1b00720c */ /* 0x000fe40003f05300 */
[----:B------:R-:W-:Y:S01]  /*0e20*/  SHF.R.U32.HI R9, RZ, R10, R9 ;  /* 0x0000000aff097219 */ /* 0x000fe20000011609 */
[----:B------:R-:W2:Y:S01]  /*0e30*/  LDC R14, c[0x0][0x148] ;  /* 0x00005200ff0e7b82 */ /* 0x000ea20000000800 */
[----:B----4-:R-:W-:Y:S02]  /*0e40*/  IMAD R0, R7, R5, R8 ;  /* 0x0000000507007224 */ /* 0x010fe400078e0208 */
[----:B------:R-:W-:Y:S01]  /*0e50*/  FMUL R5, R4, UR4 ;  /* 0x0000000404057c20 */ /* 0x000fe20008400000 */
[----:B------:R-:W-:Y:S01]  /*0e60*/  IMAD.MOV.U32 R4, RZ, RZ, -0x1 ;  /* 0xffffffffff047424 */ /* 0x000fe200078e00ff */
[----:B------:R-:W-:-:S03]  /*0e70*/  MOV R10, 0x1 ;  /* 0x00000001000a7802 */ /* 0x000fc60000000f00 */
[----:B------:R-:W3:Y:S01]  /*0e80*/  LDC R24, c[0x0][0x8a8] ;  /* 0x00022a00ff187b82 */ /* 0x000ee20000000800 */
[-CC-:B-----5:R-:W-:Y:S02]  /*0e90*/  SHF.R.U64 R28, R20, R12.reuse, R9.reuse ;  /* 0x0000000c141c7219 */ /* 0x1a0fe40000001209 */
[----:B------:R-:W-:Y:S02]  /*0ea0*/  SHF.R.U32.HI R6, RZ, R12, R9 ;  /* 0x0000000cff067219 */ /* 0x000fe40000011609 */
[----:B------:R4:W1:Y:S03]  /*0eb0*/  F2I.U32.TRUNC.NTZ R12, R5 ;  /* 0x00000005000c7305 */ /* 0x000866000020f000 */
[----:B------:R-:W2:Y:S01]  /*0ec0*/  LDC R15, c[0x0][0x8f0] ;  /* 0x00023c00ff0f7b82 */ /* 0x000ea20000000800 */
[-C--:B-1----:R-:W-:Y:S02]  /*0ed0*/  SHF.L.U32 R4, R4, R11.reuse, RZ ;  /* 0x0000000b04047219 */ /* 0x082fe400000006ff */
[----:B------:R-:W-:-:S02]  /*0ee0*/  SHF.R.U64 R30, R28, R11, R6 ;  /* 0x0000000b1c1e7219 */ /* 0x000fc40000001206 */
[-C--:B------:R-:W-:Y:S02]  /*0ef0*/  SHF.R.U32.HI R6, RZ, R11.reuse, R6 ;  /* 0x0000000bff067219 */ /* 0x080fe40000011606 */
[----:B------:R-:W-:Y:S01]  /*0f00*/  SHF.L.U32 R10, R10, R11, RZ ;  /* 0x0000000b0a0a7219 */ /* 0x000fe200000006ff */
[----:B------:R-:W1:Y:S01]  /*0f10*/  LDC R21, c[0x0][0x8e0] ;  /* 0x00023800ff157b82 */ /* 0x000e620000000800 */
[----:B------:R-:W-:Y:S01]  /*0f20*/  LOP3.LUT R11, RZ, R4, RZ, 0x33, !PT ;  /* 0x00000004ff0b7212 */ /* 0x000fe200078e33ff */
[----:B------:R-:W-:Y:S01]  /*0f30*/  IMAD.MOV.U32 R4, RZ, RZ, R30 ;  /* 0x000000ffff047224 */ /* 0x000fe200078e001e */
[----:B----4-:R-:W-:-:S05]  /*0f40*/  MOV R5, R6 ;  /* 0x0000000600057202 */ /* 0x010fca0000000f00 */
[----:B------:R-:W4:Y:S01]  /*0f50*/  LDC R23, c[0x0][0x8b8] ;  /* 0x00022e00ff177b82 */ /* 0x000f220000000800 */
[----:B------:R-:W-:Y:S05]  /*0f60*/  @!P0 BRA `(.L_x_13) ;  /* 0x0000000000288947 */ /* 0x000fea0003800000 */
[----:B------:R-:W5:Y:S02]  /*0f70*/  LDC R9, c[0x0][0x8f4] ;  /* 0x00023d00ff097b82 */ /* 0x000f640000000800 */
[----:B-----5:R-:W-:-:S05]  /*0f80*/  IADD3 R9, P0, R30, R9, RZ ;  /* 0x000000091e097210 */ /* 0x020fca0007f1e0ff */
        /* <DEDUP_REMOVED lines=8> */
.L_x_13:
[----:B--2---:R-:W-:Y:S01]  /*1010*/  SHF.R.U64 R4, R4, R15, R5 ;  /* 0x0000000f04047219 */ /* 0x004fe20000001205 */
[----:B---3--:R-:W-:Y:S01]  /*1020*/  VIADD R5, R24, 0xffffffff ;  /* 0xffffffff18057836 */ /* 0x008fe20000000000 */
[----:B------:R-:W-:Y:S02]  /*1030*/  IADD3 R12, -R12, RZ, RZ ;  /* 0x000000ff0c0c7210 */ /* 0x000fe40007ffe1ff */
[----:B------:R-:W-:Y:S02]  /*1040*/  LOP3.LUT R11, R28, R11, RZ, 0xc0, !PT ;  /* 0x0000000b1c0b7212 */ /* 0x000fe400078ec0ff */
[----:B------:R-:W-:Y:S01]  /*1050*/  IADD3 R6, -R4, RZ, RZ ;  /* 0x000000ff04067210 */ /* 0x000fe20007ffe1ff */
[----:B------:R-:W-:Y:S01]  /*1060*/  @P6 IMAD R0, R14, R12, R3 ;  /* 0x0000000c0e006224 */ /* 0x000fe200078e0203 */
[----:B------:R-:W-:Y:S01]  /*1070*/  LOP3.LUT R5, R20, R5, RZ, 0xc0, !PT ;  /* 0x0000000514057212 */ /* 0x000fe200078ec0ff */
[----:B------:R-:W-:Y:S01]  /*1080*/  IMAD R11, R10, R4, R11 ;  /* 0x000000040a0b7224 */ /* 0x000fe200078e020b */
[----:B------:R-:W-:Y:S01]  /*1090*/  R2UR UR47, R25 ;  /* 0x00000000192f72ca */ /* 0x000fe200000e0000 */
[----:B-1----:R-:W-:-:S02]  /*10a0*/  IMAD R3, R6, R21, R30 ;  /* 0x0000001506037224 */ /* 0x002fc400078e021e */
[----:B----4-:R-:W-:Y:S02]  /*10b0*/  IMAD R0, R11, R23, R0 ;  /* 0x000000170b007224 */ /* 0x010fe400078e0200 */
[----:B------:R-:W-:Y:S02]  /*10c0*/  IMAD R3, R3, R24, R5 ;  /* 0x0000001803037224 */ /* 0x000fe400078e0205 */
[----:B------:R-:W-:-:S03]  /*10d0*/  IMAD.MOV.U32 R4, RZ, RZ, 0x1 ;  /* 0x00000001ff047424 */ /* 0x000fc600078e00ff */
[----:B------:R-:W-:Y:S02]  /*10e0*/  SEL R92, R3, R0, !P6 ;  /* 0x00000000035c7207 */ /* 0x000fe40007000000 */
[----:B------:R-:W-:Y:S02]  /*10f0*/  SEL R23, R0, R3, !P6 ;  /* 0x0000000300177207 */ /* 0x000fe40007000000 */
[----:B------:R-:W-:-:S07]  /*1100*/  PRMT R0, R4, 0x7610, R0 ;  /* 0x0000761004007816 */ /* 0x000fce0000000000 */
.L_x_11:
[----:B------:R-:W-:-:S08]  /*1110*/  NOP ;  /* 0x0000000000007918 */ /* 0x000fd00000000000 */
[----:B------:R-:W1:Y:S02]  /*1120*/  USETMAXREG.TRY_ALLOC.CTAPOOL UP0, 0xe8 ;  /* 0x000000e8000079c8 */ /* 0x000e640008000600 */
[----:B-1----:R-:W-:-:S13]  /*1130*/  PLOP3.LUT P0, PT, PT, PT, UP0, 0x80, 0x0 ;  /* 0x000000000000781c */ /* 0x002fda0003f0f008 */
[----:B------:R-:W-:Y:S05]  /*1140*/  @!P0 BRA `(.L_x_11) ;  /* 0xfffffffc00f08947 */ /* 0x000fea000383ffff */
[----:B------:R-:W-:Y:S02]  /*1150*/  ULDC.64 UR4, c[0x0][0x590] ;  /* 0x0001640000047ab9 */ /* 0x000fe40000000a00 */
[----:B------:R-:W-:-:S04]  /*1160*/  ISETP.NE.U32.AND P0, PT, RZ, UR4, PT ;  /* 0x00000004ff007c0c */ /* 0x000fc8000bf05070 */
[----:B------:R-:W-:-:S13]  /*1170*/  ISETP.NE.AND.EX P0, PT, RZ, UR5, PT, P0 ;  /* 0x00000005ff007c0c */ /* 0x000fda000bf05300 */
[----:B------:R-:W-:Y:S05]  /*1180*/  @P0 BRA `(.L_x_14) ;  /* 0x00000000002c0947 */ /* 0x000fea0003800000 */
[----:B------:R-:W-:Y:S02]  /*1190*/  ULDC.64 UR4, c[0x0][0x588] ;  /* 0x0001620000047ab9 */ /* 0x000fe40000000a00 */
[----:B------:R-:W-:-:S04]  /*11a0*/  ISETP.NE.U32.AND P0, PT, RZ, UR4, PT ;  /* 0x00000004ff007c0c */ /* 0x000fc8000bf05070 */
[----:B------:R-:W-:-:S13]  /*11b0*/  ISETP.NE.AND.EX P0, PT, RZ, UR5, PT, P0 ;  /* 0x00000005ff007c0c */ /* 0x000fda000bf05300 */
[----:B------:R-:W-:Y:S05]  /*11c0*/  @!P0 BRA `(.L_x_15) ;  /* 0x0000000000108947 */ /* 0x000fea0003800000 */
[----:B------:R-:W1:Y:S02]  /*11d0*/  LDC.64 R90, c[0x0][0x588] ;  /* 0x00016200ff5a7b82 */ /* 0x000e640000000a00 */
[----:B-1----:R1:W5:Y:S01]  /*11e0*/  LDG.E R90, desc[UR40][R90.64] ;  /* 0x000000285a5a7981 */ /* 0x002362000c1e1900 */
[----:B------:R-:W-:Y:S01]  /*11f0*/  MOV R88, 0x1 ;  /* 0x0000000100587802 */ /* 0x000fe20000000f00 */
[----:B------:R-:W-:Y:S06]  /*1200*/  BRA `(.L_x_14) ;  /* 0x00000000000c7947 */ /* 0x000fec0003800000 */
.L_x_15:
[----:B------:R-:W-:Y:S01]  /*1210*/  ULDC UR4, c[0x0][0x580] ;  /* 0x0001600000047ab9 */ /* 0x000fe20000000800 */
[----:B------:R-:W-:Y:S01]  /*1220*/  IMAD.MOV.U32 R88, RZ, RZ, 0x1 ;  /* 0x00000001ff587424 */ /* 0x000fe200078e00ff */
[----:B------:R-:W-:-:S07]  /*1230*/  MOV R90, UR4 ;  /* 0x00000004005a7c02 */ /* 0x000fce0008000f00 */
.L_x_14:
        /* <DEDUP_REMOVED lines=10> */
[----:B------:R-:W-:Y:S05]  /*12e0*/  BRA `(.L_x_16) ;  /* 0x0000000000087947 */ /* 0x000fea0003800000 */
.L_x_17:
[----:B------:R-:W-:Y:S02]  /*12f0*/  ULDC UR4, c[0x0][0x5a0] ;  /* 0x0001680000047ab9 */ /* 0x000fe40000000800 */
[----:B-1----:R-:W-:-:S07]  /*1300*/  IMAD.U32 R91, RZ, RZ, UR4 ;  /* 0x00000004ff5b7e24 */ /* 0x002fce000f8e00ff */
.L_x_16:
[----:B------:R-:W-:Y:S01]  /*1310*/  LOP3.LUT P1, RZ, R0, 0xff, RZ, 0xc0, !PT ;  /* 0x000000ff00ff7812 */ /* 0x000fe2000782c0ff */
[----:B------:R-:W-:Y:S01]  /*1320*/  UMOV UR42, URZ ;  /* 0x0000003f002a7c82 */ /* 0x000fe20008000000 */
[----:B------:R-:W-:-:S11]  /*1330*/  PLOP3.LUT P0, PT, PT, PT, PT, 0x80, 0x0 ;  /* 0x000000000000781c */ /* 0x000fd60003f0f070 */
[----:B------:R-:W-:Y:S05]  /*1340*/  @!P1 BRA `(.L_x_18) ;  /* 0x0000009400b49947 */ /* 0x000fea0003800000 */
[----:B------:R-:W-:Y:S01]  /*1350*/  ULDC UR4, c[0x0][0x28c] ;  /* 0x0000a30000047ab9 */ /* 0x000fe20000000800 */
[----:B------:R-:W-:Y:S01]  /*1360*/  LOP3.LUT R100, R22, 0x1, RZ, 0xfc, !PT ;  /* 0x0000000116647812 */ /* 0x000fe200078efcff */
[----:B------:R-:W-:Y:S01]  /*1370*/  UIADD3 UR4, UR4, 0x3f, URZ ;  /* 0x0000003f04047890 */ /* 0x000fe2000fffe03f */
[----:B------:R-:W-:Y:S01]  /*1380*/  LOP3.LUT R102, R19, 0x1, RZ, 0xfc, !PT ;  /* 0x0000000113667812 */ /* 0x000fe200078efcff */
[----:B------:R-:W-:Y:S01]  /*1390*/  ULDC.64 UR54, c[0x0][0x198] ;  /* 0x0000660000367ab9 */ /* 0x000fe20000000a00 */
[----:B------:R-:W-:Y:S01]  /*13a0*/  MOV R89, 0x1 ;  /* 0x0000000100597802 */ /* 0x000fe20000000f00 */
[----:B------:R-:W-:Y:S01]  /*13b0*/  USHF.R.S32.HI UR5, URZ, 0x1f, UR4 ;  /* 0x0000001f3f057899 */ /* 0x000fe20008011404 */
[----:B------:R-:W-:Y:S01]  /*13c0*/  UMOV UR43, URZ ;  /* 0x0000003f002b7c82 */ /* 0x000fe20008000000 */
[----:B------:R-:W-:Y:S02]  /*13d0*/  UMOV UR48, URZ ;  /* 0x0000003f00307c82 */ /* 0x000fe40008000000 */
[----:B------:R-:W-:Y:S01]  /*13e0*/  ULEA.HI UR5, UR5, UR4, URZ, 0x6 ;  /* 0x0000000405057291 */ /* 0x000fe2000f8f303f */
[----:B------:R-:W-:Y:S01]  /*13f0*/  UMOV UR49, URZ ;  /* 0x0000003f00317c82 */ /* 0x000fe20008000000 */
[----:B------:R-:W-:-:S02]  /*1400*/  UMOV UR42, URZ ;  /* 0x0000003f002a7c82 */ /* 0x000fc40008000000 */
[----:B------:R-:W-:-:S12]  /*1410*/  USHF.R.S32.HI UR50, URZ, 0x6, UR5 ;  /* 0x000000063f327899 */ /* 0x000fd80008011405 */
.L_x_281:
[----:B------:R-:W-:Y:S01]  /*1420*/  LOP3.LUT R0, R18, 0x80, RZ, 0xc0, !PT ;  /* 0x0000008012007812 */ /* 0x000fe200078ec0ff */
[----:B------:R-:W3:Y:S01]  /*1430*/  S2UR UR51, SR_CgaCtaId ;  /* 0x00000000003379c3 */ /* 0x000ee20000008800 */
[----:B------:R-:W-:Y:S02]  /*1440*/  UMOV UR52, 0x400 ;  /* 0x0000040000347882 */ /* 0x000fe40000000000 */
[----:B------:R-:W-:-:S06]  /*1450*/  SHF.R.U32.HI R0, RZ, 0x7, R0 ;  /* 0x00000007ff007819 */ /* 0x000fcc0000011600 */
[----:B------:R-:W4:Y:S01]  /*1460*/  SHFL.IDX PT, R0, R0, RZ, 0x1f ;  /* 0x00001fff00007589 */ /* 0x000f2200000e0000 */
[----:B---3--:R-:W-:Y:S01]  /*1470*/  ULEA UR52, UR51, UR52, 0x18 ;  /* 0x0000003433347291 */ /* 0x008fe2000f8ec03f */
[----:B----4-:R-:W-:-:S13]  /*1480*/  R2UR UR4, R0 ;  /* 0x00000000000472ca */ /* 0x010fda00000e0000 */
[----:B------:R-:W-:-:S04]  /*1490*/  ULEA.HI UR5, UR4, UR4, URZ, 0x1 ;  /* 0x0000000404057291 */ /* 0x000fc8000f8f083f */
[----:B------:R-:W-:-:S04]  /*14a0*/  ULOP3.LUT UR5, UR5, 0x7fffe, URZ, 0xc0, !UPT ;  /* 0x0007fffe05057892 */ /* 0x000fc8000f8ec03f */
[----:B------:R-:W-:-:S03]  /*14b0*/  UIADD3 UR5, UR4, -UR5, URZ ;  /* 0x8000000504057290 */ /* 0x000fc6000fffe03f */
[----:B------:R-:W-:Y:S01]  /*14c0*/  ULDC UR4, c[0x0][0x28c] ;  /* 0x0000a30000047ab9 */ /* 0x000fe20000000800 */
[----:B------:R-:W-:Y:S01]  /*14d0*/  ULEA UR5, UR5, UR52, 0xd ;  /* 0x0000003405057291 */ /* 0x000fe2000f8e683f */
[----:B------:R-:W-:-:S03]  /*14e0*/  ISETP.LT.AND P0, PT, RZ, UR4, PT ;  /* 0x00000004ff007c0c */ /* 0x000fc6000bf01270 */
[----:B------:R-:W-:-:S04]  /*14f0*/  UIADD3 UR5, UR5, 0x8400, URZ ;  /* 0x0000840005057890 */ /* 0x000fc8000fffe03f */
[----:B------:R-:W-:-:S04]  /*1500*/  USHF.R.U32.HI UR5, URZ, 0x4, UR5 ;  /* 0x000000043f057899 */ /* 0x000fc80008011605 */
[----:B------:R-:W-:Y:S02]  /*1510*/  ULOP3.LUT UR44, UR5, 0x3fff, URZ, 0xc0, !UPT ;  /* 0x00003fff052c7892 */ /* 0x000fe4000f8ec03f */
[----:B-1----:R-:W-:Y:S10]  /*1520*/  @P0 BRA `(.L_x_19) ;  /* 0x0000000000400947 */ /* 0x002ff40003800000 */
[----:B------:R-:W-:Y:S01]  /*1530*/  MOV R0, 0x0 ;  /* 0x0000000000007802 */ /* 0x000fe20000000f00 */
[----:B------:R-:W-:Y:S01]  /*1540*/  ULDC.64 UR4, c[0x4][0x70] ;  /* 0x01001c0000047ab9 */ /* 0x000fe20000000a00 */
[----:B------:R-:W-:Y:S01]  /*1550*/  ULDC.64 UR6, c[0x4][0x8] ;  /* 0x0100020000067ab9 */ /* 0x000fe20000000a00 */
[----:B--2---:R-:W-:Y:S01]  /*1560*/  IMAD.U32 R4, RZ, RZ, UR4 ;  /* 0x00000004ff047e24 */ /* 0x004fe2000f8e00ff */
[----:B------:R2:W3:Y:S01]  /*1570*/  LDC.64 R14, c[0x4][R0] ;  /* 0x01000000000e7b82 */ /* 0x0004e20000000a00 */
[----:B------:R-:W-:Y:S01]  /*1580*/  MOV R5, UR5 ;  /* 0x0000000500057c02 */ /* 0x000fe20008000f00 */
[----:B------:R-:W-:Y:S01]  /*1590*/  ULDC.64 UR4, c[0x4][0x78] ;  /* 0x01001e0000047ab9 */ /* 0x000fe20000000a00 */
[----:B------:R-:W-:Y:S01]  /*15a0*/  IMAD.U32 R10, RZ, RZ, UR6 ;  /* 0x00000006ff0a7e24 */ /* 0x000fe2000f8e00ff */
[----:B------:R-:W-:Y:S01]  /*15b0*/  MOV R7, UR5 ;  /* 0x0000000500077c02 */ /* 0x000fe20008000f00 */
[----:B------:R-:W-:Y:S01]  /*15c0*/  IMAD.U32 R6, RZ, RZ, UR4 ;  /* 0x00000004ff067e24 */ /* 0x000fe2000f8e00ff */
[----:B------:R-:W-:Y:S01]  /*15d0*/  MOV R11, UR7 ;  /* 0x00000007000b7c02 */ /* 0x000fe20008000f00 */
[----:B------:R-:W-:Y:S01]  /*15e0*/  IMAD.MOV.U32 R8, RZ, RZ, 0x1e1 ;  /* 0x000001e1ff087424 */ /* 0x000fe200078e00ff */
[----:B------:R-:W-:Y:S01]  /*15f0*/  MOV R12, 0x1 ;  /* 0x00000001000c7802 */ /* 0x000fe20000000f00 */
[----:B--2---:R-:W-:-:S07]  /*1600*/  IMAD.MOV.U32 R13, RZ, RZ, RZ ;  /* 0x000000ffff0d7224 */ /* 0x004fce00078e00ff */
[----:B------:R-:W-:-:S07]  /*1610*/  LEPC R20, `(.L_x_19) ;  /* 0x000000001014794e */ /* 0x000fce0000000000 */
[----:B-1-3-5:R-:W-:Y:S05]  /*1620*/  CALL.ABS.NOINC R14 ;  /* 0x000000000e007343 */ /* 0x02afea0003c00000 */
.L_x_19:
[----:B------:R-:W-:-:S13]  /*1630*/  ISETP.NE.AND P0, PT, R100, 0x3, PT ;  /* 0x000000036400780c */ /* 0x000fda0003f05270 */
[----:B------:R-:W-:Y:S05]  /*1640*/  @!P0 BRA `(.L_x_20) ;  /* 0x0000000000048947 */ /* 0x000fea0003800000 */
[----:B------:R-:W-:Y:S01]  /*1650*/  BPT.TRAP 0x1 ;  /* 0x000000040000795c */ /* 0x000fe20000300000 */
.L_x_20:
[----:B------:R-:W-:Y:S01]  /*1660*/  IMAD.U32 R0, RZ, RZ, UR48 ;  /* 0x00000030ff007e24 */ /* 0x000fe2000f8e00ff */
[----:B------:R-:W-:-:S04]  /*1670*/  MOV R3, UR49 ;  /* 0x0000003100037c02 */ /* 0x000fc80008000f00 */
[----:B------:R-:W-:Y:S02]  /*1680*/  LEA R3, R3, UR52, 0x3 ;  /* 0x0000003403037c11 */ /* 0x000fe4000f8e18ff */
[----:B------:R-:W-:-:S04]  /*1690*/  SHF.L.U32 R0, R0, 0x1f, RZ ;  /* 0x0000001f00007819 */ /* 0x000fc800000006ff */
[----:B------:R3:W4:Y:S01]  /*16a0*/  SYNCS.PHASECHK.TRANS64.TRYWAIT P1, [R3+URZ], R0 ;  /* 0x00000000030075a7 */ /* 0x000722000802017f */
[----:B------:R-:W-:Y:S05]  /*16b0*/  @!P0 BRA `(.L_x_21) ;  /* 0x0000000000048947 */ /* 0x000fea0003800000 */
[----:B------:R-:W-:Y:S01]  /*16c0*/  BPT.TRAP 0x1 ;  /* 0x000000040000795c */ /* 0x000fe20000300000 */
.L_x_21:
[----:B----4-:R-:W-:Y:S05]  /*16d0*/  @P1 BRA `(.L_x_22) ;  /* 0x0000000000081947 */ /* 0x010fea0003800000 */
[----:B------:R-:W4:Y:S02]  /*16e0*/  SYNCS.PHASECHK.TRANS64.TRYWAIT P1, [R3+URZ], R0 ;  /* 0x00000000030075a7 */ /* 0x000f24000802017f */
[----:B----4-:R-:W-:Y:S05]  /*16f0*/  @!P1 BRA `(.L_x_23) ;  /* 0x000000bc008c9947 */ /* 0x010fea0003800000 */
.L_x_22:
[----:B------:R-:W-:-:S04]  /*1700*/  UISETP.LT.AND UP0, UPT, UR50, 0x1, UPT ;  /* 0x000000013200788c */ /* 0x000fc8000bf01270 */
[----:B------:R-:W-:-:S06]  /*1710*/  USEL UR4, UR50, 0x1, UP0 ;  /* 0x0000000132047887 */ /* 0x000fcc0008000000 */
[----:B---34-:R-:W-:Y:S01]  /*1720*/  MOV R0, UR4 ;  /* 0x0000000400007c02 */ /* 0x018fe20008000f00 */
[----:B------:R-:W-:Y:S05]  /*1730*/  WARPSYNC.ALL ;  /* 0x0000000000007948 */ /* 0x000fea0003800000 */
[----:B------:R-:W-:-:S04]  /*1740*/  IADD3 R0, -R0, UR50, RZ ;  /* 0x0000003200007c10 */ /* 0x000fc8000fffe1ff */
[----:B------:R-:W-:Y:S01]  /*1750*/  ISETP.GE.AND P1, PT, R0, 0x1, PT ;  /* 0x000000010000780c */ /* 0x000fe20003f26270 */
[----:B------:R-:W-:Y:S01]  /*1760*/  UIADD3 UR4, UR52, 0x28400, URZ ;  /* 0x0002840034047890 */ /* 0x000fe2000fffe03f */
[----:B------:R-:W-:Y:S01]  /*1770*/  WARPGROUP.ARRIVE ;  /* 0x00000000000079c5 */ /* 0x000fe20000000000 */
[----:B------:R-:W-:Y:S01]  /*1780*/  UMOV UR9, 0x40000040 ;  /* 0x4000004000097882 */ /* 0x000fe20000000000 */
[----:B------:R-:W-:Y:S01]  /*1790*/  UMOV UR11, 0x40000040 ;  /* 0x40000040000b7882 */ /* 0x000fe20000000000 */
[----:B------:R-:W-:-:S04]  /*17a0*/  USHF.R.U32.HI UR4, URZ, 0x4, UR4 ;  /* 0x000000043f047899 */ /* 0x000fc80008011604 */
[----:B------:R-:W-:Y:S02]  /*17b0*/  ULOP3.LUT UR5, UR4, 0x3fff, URZ, 0xc0, !UPT ;  /* 0x00003fff04057892 */ /* 0x000fe4000f8ec03f */
[----:B------:R-:W-:Y:S02]  /*17c0*/  ULOP3.LUT UR4, UR44, 0x10000, URZ, 0xfc, !UPT ;  /* 0x000100002c047892 */ /* 0x000fe4000f8efc3f */
[----:B------:R-:W-:Y:S02]  /*17d0*/  ULOP3.LUT UR5, UR5, 0x10000, URZ, 0xfc, !UPT ;  /* 0x0001000005057892 */ /* 0x000fe4000f8efc3f */
[----:B------:R-:W-:Y:S02]  /*17e0*/  ULEA UR7, UR49, UR4, 0xb ;  /* 0x0000000431077291 */ /* 0x000fe4000f8e583f */
[----:B------:R-:W-:Y:S02]  /*17f0*/  ULEA UR6, UR49, UR5, 0x9 ;  /* 0x0000000531067291 */ /* 0x000fe4000f8e483f */
[----:B------:R-:W-:-:S03]  /*1800*/  UIADD3 UR12, UR7, 0x400, URZ ;  /* 0x00000400070c7890 */ /* 0x000fc6000fffe03f */
[----:B------:R-:W-:Y:S02]  /*1810*/  UMOV UR8, UR7 ;  /* 0x0000000700087c82 */ /* 0x000fe40008000000 */
[----:B------:R-:W-:Y:S02]  /*1820*/  UMOV UR10, UR6 ;  /* 0x00000006000a7c82 */ /* 0x000fe40008000000 */
[----:B------:R-:W-:Y:S01]  /*1830*/  HGMMA.64x64x16.F32.BF16 R56, gdesc[UR8], RZ, !UPT, gsb0 ;  /* 0x00e00000083879f0 */ /* 0x000fe2000c0018ff */
[----:B------:R-:W-:Y:S01]  /*1840*/  UMOV UR8, UR12 ;  /* 0x0000000c00087c82 */ /* 0x000fe20008000000 */
[----:B------:R-:W-:Y:S01]  /*1850*/  UMOV UR9, 0x40000040 ;  /* 0x4000004000097882 */ /* 0x000fe20000000000 */
[----:B------:R-:W-:Y:S01]  /*1860*/  UIADD3 UR12, UR7, 0x402, URZ ;  /* 0x00000402070c7890 */ /* 0x000fe2000fffe03f */
[----:B------:R-:W-:Y:S02]  /*1870*/  WARPGROUP.DEPBAR.LE gsb0, 0x0 ;  /* 0x00008000000079c5 */ /* 0x000fe40000010000 */
[----:B------:R-:W-:-:S06]  /*1880*/  WARPGROUP.ARRIVE ;  /* 0x00000000000079c5 */ /* 0x000fcc0000000000 */
[----:B------:R-:W-:Y:S01]  /*1890*/  HGMMA.64x64x16.F32.BF16 R24, gdesc[UR8], RZ, !UPT, gsb0 ;  /* 0x00e00000081879f0 */ /* 0x000fe2000c0018ff */
[----:B------:R-:W-:Y:S02]  /*18a0*/  UIADD3 UR8, UR7, 0x2, URZ ;  /* 0x0000000207087890 */ /* 0x000fe4000fffe03f */
[----:B------:R-:W-:Y:S01]  /*18b0*/  UIADD3 UR10, UR6, 0x2, URZ ;  /* 0x00000002060a7890 */ /* 0x000fe2000fffe03f */
[----:B------:R-:W-:Y:S01]  /*18c0*/  UMOV UR9, 0x40000040 ;  /* 0x4000004000097882 */ /* 0x000fe20000000000 */
[----:B------:R-:W-:Y:S01]  /*18d0*/  UMOV UR11, 0x40000040 ;  /* 0x40000040000b7882 */ /* 0x000fe20000000000 */
[----:B------:R-:W-:Y:S02]  /*18e0*/  WARPGROUP.DEPBAR.LE gsb0, 0x0 ;  /* 0x00008000000079c5 */ /* 0x000fe40000010000 */
[----:B------:R-:W-:-:S06]  /*18f0*/  WARPGROUP.ARRIVE ;  /* 0x00000000000079c5 */ /* 0x000fcc0000000000 */
[----:B------:R-:W-:Y:S01]  /*1900*/  HGMMA.64x64x16.F32.BF16 R56, gdesc[UR8], R56, gsb0 ;  /* 0x00e00000083879f0 */ /* 0x000fe20008001838 */
[----:B------:R-:W-:Y:S01]  /*1910*/  UMOV UR8, UR12 ;  /* 0x0000000c00087c82 */ /* 0x000fe20008000000 */
[----:B------:R-:W-:Y:S01]  /*1920*/  UMOV UR9, 0x40000040 ;  /* 0x4000004000097882 */ /* 0x000fe20000000000 */
[----:B------:R-:W-:Y:S01]  /*1930*/  UIADD3 UR12, UR7, 0x404, URZ ;  /* 0x00000404070c7890 */ /* 0x000fe2000fffe03f */
[----:B------:R-:W-:Y:S02]  /*1940*/  WARPGROUP.DEPBAR.LE gsb0, 0x0 ;  /* 0x00008000000079c5 */ /* 0x000fe40000010000 */
[----:B------:R-:W-:-:S06]  /*1950*/  WARPGROUP.ARRIVE ;  /* 0x00000000000079c5 */ /* 0x000fcc0000000000 */
[----:B------:R-:W-:Y:S01]  /*1960*/  HGMMA.64x64x16.F32.BF16 R24, gdesc[UR8], R24, gsb0 ;  /* 0x00e00000081879f0 */ /* 0x000fe20008001818 */
        /* <DEDUP_REMOVED lines=9> */
[----:B------:R-:W-:Y:S02]  /*1a00*/  WARPGROUP.DEPBAR.LE gsb0, 0x0 ;  /* 0x00008000000079c5 */ /* 0x000fe40000010000 */
[----:B------:R-:W-:-:S06]  /*1a10*/  WARPGROUP.ARRIVE ;  /* 0x00000000000079c5 */ /* 0x000fcc0000000000 */
[----:B------:R-:W-:Y:S01]  /*1a20*/  HGMMA.64x64x16.F32.BF16 R24, gdesc[UR8], R24, gsb0 ;  /* 0x00e00000081879f0 */ /* 0x000fe20008001818 */
[----:B------:R-:W-:Y:S02]  /*1a30*/  UIADD3 UR8, UR7, 0x6, URZ ;  /* 0x0000000607087890 */ /* 0x000fe4000fffe03f */
[----:B------:R-:W-:Y:S01]  /*1a40*/  UIADD3 UR10, UR6, 0x6, URZ ;  /* 0x00000006060a7890 */ /* 0x000fe2000fffe03f */
[----:B------:R-:W-:Y:S01]  /*1a50*/  UMOV UR9, 0x40000040 ;  /* 0x4000004000097882 */ /* 0x000fe20000000000 */
[----:B------:R-:W-:Y:S01]  /*1a60*/  UMOV UR11, 0x40000040 ;  /* 0x40000040000b7882 */ /* 0x000fe20000000000 */
[----:B------:R-:W-:Y:S01]  /*1a70*/  UIADD3 UR7, UR7, 0x406, URZ ;  /* 0x0000040607077890 */ /* 0x000fe2000fffe03f */
[----:B------:R-:W-:Y:S02]  /*1a80*/  WARPGROUP.DEPBAR.LE gsb0, 0x0 ;  /* 0x00008000000079c5 */ /* 0x000fe40000010000 */
[----:B------:R-:W-:-:S06]  /*1a90*/  WARPGROUP.ARRIVE ;  /* 0x00000000000079c5 */ /* 0x000fcc0000000000 */
[----:B------:R-:W-:Y:S01]  /*1aa0*/  HGMMA.64x64x16.F32.BF16 R56, gdesc[UR8], R56, gsb0 ;  /* 0x00e00000083879f0 */ /* 0x000fe20008001838 */
[----:B------:R-:W-:Y:S01]  /*1ab0*/  UMOV UR8, UR7 ;  /* 0x0000000700087c82 */ /* 0x000fe20008000000 */
[----:B------:R-:W-:Y:S01]  /*1ac0*/  UMOV UR9, 0x40000040 ;  /* 0x4000004000097882 */ /* 0x000fe20000000000 */
[----:B------:R-:W-:Y:S02]  /*1ad0*/  WARPGROUP.DEPBAR.LE gsb0, 0x0 ;  /* 0x00008000000079c5 */ /* 0x000fe40000010000 */
[----:B------:R-:W-:-:S06]  /*1ae0*/  WARPGROUP.ARRIVE ;  /* 0x00000000000079c5 */ /* 0x000fcc0000000000 */
[----:B------:R-:W-:Y:S03]  /*1af0*/  HGMMA.64x64x16.F32.BF16 R24, gdesc[UR8], R24, gsb0 ;  /* 0x00e00000081879f0 */ /* 0x000fe60008001818 */
[----:B------:R-:W-:Y:S02]  /*1b00*/  WARPGROUP.DEPBAR.LE gsb0, 0x0 ;  /* 0x00008000000079c5 */ /* 0x000fe40000010000 */
[----:B------:R-:W-:Y:S05]  /*1b10*/  @!P1 BRA `(.L_x_24) ;  /* 0x00000004006c9947 */ /* 0x000fea0003800000 */
[----:B------:R-:W-:-:S04]  /*1b20*/  UIADD3 UR6, UR49, 0x1, URZ ;  /* 0x0000000131067890 */ /* 0x000fc8000fffe03f */
[----:B------:R-:W-:-:S04]  /*1b30*/  UISETP.NE.AND UP0, UPT, UR6, 0x4, UPT ;  /* 0x000000040600788c */ /* 0x000fc8000bf05270 */
[----:B------:R-:W-:Y:S02]  /*1b40*/  USEL UR7, URZ, 0x1, UP0 ;  /* 0x000000013f077887 */ /* 0x000fe40008000000 */
[----:B------:R-:W-:Y:S02]  /*1b50*/  USEL UR6, UR6, URZ, UP0 ;  /* 0x0000003f06067287 */ /* 0x000fe40008000000 */
[----:B------:R-:W-:-:S06]  /*1b60*/  ULOP3.LUT UR7, UR48, UR7, URZ, 0x3c, !UPT ;  /* 0x0000000730077292 */ /* 0x000fcc000f8e3c3f */
[----:B--2---:R-:W-:Y:S01]  /*1b70*/  IMAD.U32 R5, RZ, RZ, UR7 ;  /* 0x00000007ff057e24 */ /* 0x004fe2000f8e00ff */
[----:B------:R-:W-:-:S06]  /*1b80*/  UMOV UR7, UR49 ;  /* 0x0000003100077c82 */ /* 0x000fcc0008000000 */
.L_x_31:
[----:B--23--:R-:W-:Y:S05]  /*1b90*/  @!P0 BRA `(.L_x_25) ;  /* 0x0000000000048947 */ /* 0x00cfea0003800000 */
[----:B------:R-:W-:Y:S01]  /*1ba0*/  BPT.TRAP 0x1 ;  /* 0x000000040000795c */ /* 0x000fe20000300000 */
.L_x_25:
[----:B------:R-:W-:Y:S01]  /*1bb0*/  ULEA UR8, UR6, UR52, 0x3 ;  /* 0x0000003406087291 */ /* 0x000fe2000f8e183f */
[----:B------:R-:W-:-:S08]  /*1bc0*/  SHF.L.U32 R3, R5, 0x1f, RZ ;  /* 0x0000001f05037819 */ /* 0x000fd000000006ff */
[----:B------:R2:W3:Y:S01]  /*1bd0*/  SYNCS.PHASECHK.TRANS64.TRYWAIT P1, [UR8], R3 ;  /* 0x00000003ff0075a7 */ /* 0x0004e20008020148 */
[----:B------:R-:W-:Y:S05]  /*1be0*/  @!P0 BRA `(.L_x_26) ;  /* 0x0000000000048947 */ /* 0x000fea0003800000 */
[----:B------:R-:W-:Y:S01]  /*1bf0*/  BPT.TRAP 0x1 ;  /* 0x000000040000795c */ /* 0x000fe20000300000 */
.L_x_26:
[----:B---3--:R-:W-:Y:S05]  /*1c00*/  @P1 BRA `(.L_x_27) ;  /* 0x0000000000081947 */ /* 0x008fea0003800000 */
[----:B------:R-:W3:Y:S02]  /*1c10*/  SYNCS.PHASECHK.TRANS64.TRYWAIT P1, [UR8], R3 ;  /* 0x00000003ff0075a7 */ /* 0x000ee40008020148 */
[----:B---3--:R-:W-:Y:S05]  /*1c20*/  @!P1 BRA `(.L_x_28) ;  /* 0x000000b800549947 */ /* 0x008fea0003800000 */
.L_x_27:
[----:B------:R-:W-:Y:S01]  /*1c30*/  ULEA UR12, UR6, UR5, 0x9 ;  /* 0x00000005060c7291 */ /* 0x000fe2000f8e483f */
[----:B------:R-:W-:Y:S01]  /*1c40*/  WARPGROUP.ARRIVE ;  /* 0x00000000000079c5 */ /* 0x000fe20000000000 */
[----:B------:R-:W-:Y:S01]  /*1c50*/  ULEA UR13, UR6, UR4, 0xb ;  /* 0x00000004060d7291 */ /* 0x000fe2000f8e583f */
[----:B------:R-:W-:Y:S01]  /*1c60*/  UMOV UR11, 0x40000040 ;  /* 0x40000040000b7882 */ /* 0x000fe20000000000 */
[----:B------:R-:W-:Y:S02]  /*1c70*/  UMOV UR9, 0x40000040 ;  /* 0x4000004000097882 */ /* 0x000fe40000000000 */
[----:B------:R-:W-:Y:S01]  /*1c80*/  UIADD3 UR14, UR13, 0x400, URZ ;  /* 0x000004000d0e7890 */ /* 0x000fe2000fffe03f */
[----:B------:R-:W-:Y:S02]  /*1c90*/  UMOV UR10, UR12 ;  /* 0x0000000c000a7c82 */ /* 0x000fe40008000000 */
[----:B------:R-:W-:Y:S02]  /*1ca0*/  UMOV UR8, UR13 ;  /* 0x0000000d00087c82 */ /* 0x000fe40008000000 */
[----:B------:R-:W-:Y:S01]  /*1cb0*/  HGMMA.64x64x16.F32.BF16 R56, gdesc[UR8], R56, gsb0 ;  /* 0x00e00000083879f0 */ /* 0x000fe20008001838 */
[----:B------:R-:W-:Y:S01]  /*1cc0*/  UMOV UR9, 0x40000040 ;  /* 0x4000004000097882 */ /* 0x000fe20000000000 */
[----:B------:R-:W-:Y:S01]  /*1cd0*/  UMOV UR8, UR14 ;  /* 0x0000000e00087c82 */ /* 0x000fe20008000000 */
[----:B------:R-:W-:Y:S01]  /*1ce0*/  UIADD3 UR14, UR13, 0x402, URZ ;  /* 0x000004020d0e7890 */ /* 0x000fe2000fffe03f */
[----:B------:R-:W-:-:S02]  /*1cf0*/  WARPGROUP.DEPBAR.LE gsb0, 0x0 ;  /* 0x00008000000079c5 */ /* 0x000fc40000010000 */
        /* <DEDUP_REMOVED lines=42> */
[----:B------:R-:W-:Y:S01]  /*1fa0*/  BPT.TRAP 0x1 ;  /* 0x000000040000795c */ /* 0x000fe20000300000 */
.L_x_29:
[----:B------:R-:W-:Y:S01]  /*1fb0*/  ULEA UR8, UR7, UR52, 0x3 ;  /* 0x0000003407087291 */ /* 0x000fe2000f8e183f */
[----:B------:R-:W-:-:S03]  /*1fc0*/  ISETP.GT.U32.AND P1, PT, R22, 0x1, PT ;  /* 0x000000011600780c */ /* 0x000fc60003f24070 */
[----:B------:R-:W-:-:S04]  /*1fd0*/  UIADD3 UR8, UR8, 0x20, URZ ;  /* 0x0000002008087890 */ /* 0x000fc8000fffe03f */
[----:B------:R-:W-:-:S09]  /*1fe0*/  UPRMT UR8, URZ, 0x654, UR8 ;  /* 0x000006543f087896 */ /* 0x000fd20008000008 */
[----:B------:R-:W-:Y:S01]  /*1ff0*/  SYNCS.ARRIVE.TRANS64.RED.A1T0 RZ, [UR8], RZ ;  /* 0x000000ffffff79a7 */ /* 0x000fe20008100408 */
[----:B------:R-:W-:Y:S05]  /*2000*/  @P1 BRA `(.L_x_30) ;  /* 0x0000000000041947 */ /* 0x000fea0003800000 */
[----:B------:R-:W-:Y:S01]  /*2010*/  BPT.TRAP 0x1 ;  /* 0x000000040000795c */ /* 0x000fe20000300000 */
.L_x_30:
[----:B------:R-:W-:Y:S01]  /*2020*/  UIADD3 UR6, UR6, 0x1, URZ ;  /* 0x0000000106067890 */ /* 0x000fe2000fffe03f */
[C---:B------:R-:W-:Y:S01]  /*2030*/  ISETP.GT.AND P1, PT, R0.reuse, 0x1, PT ;  /* 0x000000010000780c */ /* 0x040fe20003f24270 */
[----:B------:R-:W-:Y:S01]  /*2040*/  UIADD3 UR7, UR7, 0x1, URZ ;  /* 0x0000000107077890 */ /* 0x000fe2000fffe03f */
[----:B------:R-:W-:Y:S01]  /*2050*/  IADD3 R0, R0, -0x1, RZ ;  /* 0xffffffff00007810 */ /* 0x000fe20007ffe0ff */
[----:B------:R-:W-:Y:S02]  /*2060*/  UISETP.NE.AND UP0, UPT, UR6, 0x4, UPT ;  /* 0x000000040600788c */ /* 0x000fe4000bf05270 */
[----:B------:R-:W-:Y:S02]  /*2070*/  UISETP.NE.AND UP1, UPT, UR7, 0x4, UPT ;  /* 0x000000040700788c */ /* 0x000fe4000bf25270 */
[----:B------:R-:W-:Y:S02]  /*2080*/  USEL UR8, URZ, 0x1, UP0 ;  /* 0x000000013f087887 */ /* 0x000fe40008000000 */
[----:B------:R-:W-:-:S02]  /*2090*/  USEL UR6, UR6, URZ, UP0 ;  /* 0x0000003f06067287 */ /* 0x000fc40008000000 */
[----:B------:R-:W-:Y:S02]  /*20a0*/  USEL UR7, UR7, URZ, UP1 ;  /* 0x0000003f07077287 */ /* 0x000fe40008800000 */
[----:B------:R-:W-:Y:S01]  /*20b0*/  LOP3.LUT R5, R5, UR8, RZ, 0x3c, !PT ;  /* 0x0000000805057c12 */ /* 0x000fe2000f8e3cff */
[----:B------:R-:W-:Y:S09]  /*20c0*/  @P1 BRA `(.L_x_31) ;  /* 0xfffffff800b01947 */ /* 0x000ff2000383ffff */
.L_x_24:
[----:B------:R-:W4:Y:S02]  /*20d0*/  LDC R0, c[0x0][0x28c] ;  /* 0x0000a300ff007b82 */ /* 0x000f240000000800 */
[----:B----4-:R-:W-:-:S13]  /*20e0*/  ISETP.GE.AND P1, PT, R0, 0x1, PT ;  /* 0x000000010000780c */ /* 0x010fda0003f26270 */
[----:B------:R-:W-:Y:S05]  /*20f0*/  @!P1 BRA `(.L_x_32) ;  /* 0x0000000000349947 */ /* 0x000fea0003800000 */
[----:B------:R-:W-:Y:S05]  /*2100*/  @!P0 BRA `(.L_x_33) ;  /* 0x0000000000048947 */ /* 0x000fea0003800000 */
[----:B------:R-:W-:Y:S01]  /*2110*/  BPT.TRAP 0x1 ;  /* 0x000000040000795c */ /* 0x000fe20000300000 */
.L_x_33:
[----:B------:R-:W-:Y:S01]  /*2120*/  UISETP.LT.AND UP0, UPT, UR50, 0x1, UPT ;  /* 0x000000013200788c */ /* 0x000fe2000bf01270 */
[----:B------:R-:W-:-:S03]  /*2130*/  ISETP.GT.U32.AND P0, PT, R22, 0x1, PT ;  /* 0x000000011600780c */ /* 0x000fc60003f04070 */
[----:B------:R-:W-:-:S04]  /*2140*/  USEL UR4, UR50, 0x1, UP0 ;  /* 0x0000000132047887 */ /* 0x000fc80008000000 */
[----:B------:R-:W-:-:S04]  /*2150*/  UIADD3 UR4, UR49, UR50, -UR4 ;  /* 0x0000003231047290 */ /* 0x000fc8000fffe804 */
[----:B------:R-:W-:-:S04]  /*2160*/  USHF.L.U32 UR4, UR4, 0x3, URZ ;  /* 0x0000000304047899 */ /* 0x000fc8000800063f */
[----:B------:R-:W-:-:S04]  /*2170*/  ULOP3.LUT UR4, UR4, 0x18, URZ, 0xc0, !UPT ;  /* 0x0000001804047892 */ /* 0x000fc8000f8ec03f */
[----:B------:R-:W-:-:S04]  /*2180*/  UIADD3 UR4, UR52, 0x20, UR4 ;  /* 0x0000002034047890 */ /* 0x000fc8000fffe004 */
[----:B------:R-:W-:-:S09]  /*2190*/  UPRMT UR4, URZ, 0x654, UR4 ;  /* 0x000006543f047896 */ /* 0x000fd20008000004 */
[----:B------:R-:W-:Y:S01]  /*21a0*/  SYNCS.ARRIVE.TRANS64.RED.A1T0 RZ, [UR4], RZ ;  /* 0x000000ffffff79a7 */ /* 0x000fe20008100404 */
[----:B------:R-:W-:Y:S05]  /*21b0*/  @P0 BRA `(.L_x_32) ;  /* 0x0000000000040947 */ /* 0x000fea0003800000 */
[----:B------:R-:W-:Y:S01]  /*21c0*/  BPT.TRAP 0x1 ;  /* 0x000000040000795c */ /* 0x000fe20000300000 */
.L_x_32:
[----:B------:R-:W-:Y:S01]  /*21d0*/  UIADD3 UR4, UR52, 0x200, URZ ;  /* 0x0000020034047890 */ /* 0x000fe2000fffe03f */
[----:B------:R-:W-:Y:S02]  /*21e0*/  R2UR UR46, R23 ;  /* 0x00000000172e72ca */ /* 0x000fe400000e0000 */
[----:B------:R-:W-:Y:S01]  /*21f0*/  R2UR UR45, R92 ;  /* 0x000000005c2d72ca */ /* 0x000fe200000e0000 */
[----:B------:R-:W-:-:S06]  /*2200*/  ULOP3.LUT UP0, URZ, UR4, 0x1bf, URZ, 0xc0, !UPT ;  /* 0x000001bf043f7892 */ /* 0x000fcc000f80c03f */
[----:B------:R-:W-:-:S04]  /*2210*/  PLOP3.LUT P0, PT, PT, PT, UP0, 0x80, 0x0 ;  /* 0x000000000000781c */ /* 0x000fc80003f0f008 */
[----:B------:R-:W-:Y:S02]  /*2220*/  USHF.L.U32 UR46, UR46, 0x8, URZ ;  /* 0x000000082e2e7899 */ /* 0x000fe4000800063f */
[----:B------:R-:W-:-:S07]  /*2230*/  USHF.L.U32 UR45, UR45, 0x6, URZ ;  /* 0x000000062d2d7899 */ /* 0x000fce000800063f */
[----:B------:R-:W-:Y:S05]  /*2240*/  @!P0 BRA `(.L_x_34) ;  /* 0x00000000007c8947 */ /* 0x000fea0003800000 */
[----:B------:R-:W-:Y:S01]  /*2250*/  MOV R23, 0x0 ;  /* 0x0000000000177802 */ /* 0x000fe20000000f00 */
[----:B------:R-:W-:Y:S01]  /*2260*/  ULDC.64 UR4, c[0x4][0x80] ;  /* 0x0100200000047ab9 */ /* 0x000fe20000000a00 */
[----:B------:R-:W-:Y:S01]  /*2270*/  ULDC.64 UR6, c[0x4][0x10] ;  /* 0x0100040000067ab9 */ /* 0x000fe20000000a00 */
[----:B--23--:R-:W-:Y:S01]  /*2280*/  IMAD.U32 R4, RZ, RZ, UR4 ;  /* 0x00000004ff047e24 */ /* 0x00cfe2000f8e00ff */
        /* <DEDUP_REMOVED lines=12> */
.L_x_35:
[----:B------:R1:W2:Y:S01]  /*2350*/  LDC.64 R14, c[0x4][R23] ;  /* 0x01000000170e7b82 */ /* 0x0002a20000000a00 */
[----:B------:R-:W-:Y:S01]  /*2360*/  ULDC.64 UR4, c[0x4][0x80] ;  /* 0x0100200000047ab9 */ /* 0x000fe20000000a00 */
[----:B------:R-:W-:Y:S01]  /*2370*/  ULDC.64 UR6, c[0x4][0x10] ;  /* 0x0100040000067ab9 */ /* 0x000fe20000000a00 */
[----:B------:R-:W-:Y:S01]  /*2380*/  MOV R4, UR4 ;  /* 0x0000000400047c02 */ /* 0x000fe20008000f00 */
[----:B------:R-:W-:Y:S01]  /*2390*/  IMAD.U32 R5, RZ, RZ, UR5 ;  /* 0x00000005ff057e24 */ /* 0x000fe2000f8e00ff */
[----:B------:R-:W-:Y:S01]  /*23a0*/  ULDC.64 UR4, c[0x4][0x88] ;  /* 0x0100220000047ab9 */ /* 0x000fe20000000a00 */
[----:B------:R-:W-:Y:S01]  /*23b0*/  MOV R10, UR6 ;  /* 0x00000006000a7c02 */ /* 0x000fe20008000f00 */
[----:B------:R-:W-:Y:S01]  /*23c0*/  IMAD.U32 R7, RZ, RZ, UR5 ;  /* 0x00000005ff077e24 */ /* 0x000fe2000f8e00ff */
[----:B------:R-:W-:Y:S01]  /*23d0*/  MOV R6, UR4 ;  /* 0x0000000400067c02 */ /* 0x000fe20008000f00 */
[----:B------:R-:W-:Y:S01]  /*23e0*/  IMAD.U32 R11, RZ, RZ, UR7 ;  /* 0x00000007ff0b7e24 */ /* 0x000fe2000f8e00ff */
[----:B------:R-:W-:Y:S01]  /*23f0*/  MOV R8, 0x70 ;  /* 0x0000007000087802 */ /* 0x000fe20000000f00 */
[----:B------:R-:W-:Y:S01]  /*2400*/  IMAD.MOV.U32 R12, RZ, RZ, 0x1 ;  /* 0x00000001ff0c7424 */ /* 0x000fe200078e00ff */
[----:B-1----:R-:W-:-:S07]  /*2410*/  MOV R13, RZ ;  /* 0x000000ff000d7202 */ /* 0x002fce0000000f00 */
[----:B------:R-:W-:-:S07]  /*2420*/  LEPC R20, `(.L_x_34) ;  /* 0x000000001014794e */ /* 0x000fce0000000000 */
[----:B--2---:R-:W-:Y:S05]  /*2430*/  CALL.ABS.NOINC R14 ;  /* 0x000000000e007343 */ /* 0x004fea0003c00000 */
.L_x_34:
[----:B------:R-:W4:Y:S02]  /*2440*/  LDC.64 R8, c[0x0][0x590] ;  /* 0x00016400ff087b82 */ /* 0x000f240000000a00 */
[----:B----4-:R-:W-:-:S04]  /*2450*/  ISETP.NE.U32.AND P2, PT, R8, RZ, PT ;  /* 0x000000ff0800720c */ /* 0x010fc80003f45070 */
[----:B------:R-:W-:-:S13]  /*2460*/  ISETP.NE.AND.EX P2, PT, R9, RZ, PT, P2 ;  /* 0x000000ff0900720c */ /* 0x000fda0003f45320 */
[----:B------:R-:W-:Y:S05]  /*2470*/  @!P2 BRA `(.L_x_36) ;  /* 0x000000000034a947 */ /* 0x000fea0003800000 */
[----:B------:R-:W-:Y:S02]  /*2480*/  ULDC.64 UR4, c[0x0][0x588] ;  /* 0x0001620000047ab9 */ /* 0x000fe40000000a00 */
[----:B------:R-:W-:-:S04]  /*2490*/  ISETP.NE.U32.AND P0, PT, RZ, UR4, PT ;  /* 0x00000004ff007c0c */ /* 0x000fc8000bf05070 */
[----:B------:R-:W-:-:S13]  /*24a0*/  ISETP.NE.AND.EX P0, PT, RZ, UR5, PT, P0 ;  /* 0x00000005ff007c0c */ /* 0x000fda000bf05300 */
[----:B------:R-:W-:Y:S05]  /*24b0*/  @!P0 BRA `(.L_x_37) ;  /* 0x0000000000188947 */ /* 0x000fea0003800000 */
[----:B--23--:R-:W2:Y:S01]  /*24c0*/  LDC.64 R4, c[0x0][0x588] ;  /* 0x00016200ff047b82 */ /* 0x00cea20000000a00 */
[----:B------:R-:W-:-:S04]  /*24d0*/  IMAD R3, R8, UR47, RZ ;  /* 0x0000002f08037c24 */ /* 0x000fc8000f8e02ff */
[----:B--2---:R-:W-:-:S05]  /*24e0*/  IMAD.WIDE R4, R3, 0x4, R4 ;  /* 0x0000000403047825 */ /* 0x004fca00078e0204 */
[----:B-----5:R4:W5:Y:S01]  /*24f0*/  LDG.E R90, desc[UR40][R4.64] ;  /* 0x00000028045a7981 */ /* 0x020962000c1e1900 */
[----:B------:R-:W-:Y:S01]  /*2500*/  IMAD.MOV.U32 R88, RZ, RZ, 0x1 ;  /* 0x00000001ff587424 */ /* 0x000fe200078e00ff */
[----:B------:R-:W-:Y:S06]  /*2510*/  BRA `(.L_x_36) ;  /* 0x00000000000c7947 */ /* 0x000fec0003800000 */
.L_x_37:
[----:B------:R-:W-:Y:S01]  /*2520*/  ULDC UR4, c[0x0][0x580] ;  /* 0x0001600000047ab9 */ /* 0x000fe20000000800 */
[----:B------:R-:W-:Y:S01]  /*2530*/  MOV R88, 0x1 ;  /* 0x0000000100587802 */ /* 0x000fe20000000f00 */
[----:B-----5:R-:W-:-:S07]  /*2540*/  IMAD.U32 R90, RZ, RZ, UR4 ;  /* 0x00000004ff5a7e24 */ /* 0x020fce000f8e00ff */
.L_x_36:
[----:B------:R-:W1:Y:S02]  /*2550*/  LDC.64 R6, c[0x0][0x5b0] ;  /* 0x00016c00ff067b82 */ /* 0x000e640000000a00 */
[----:B-1----:R-:W-:-:S04]  /*2560*/  ISETP.NE.U32.AND P0, PT, R6, RZ, PT ;  /* 0x000000ff0600720c */ /* 0x002fc80003f05070 */
[----:B------:R-:W-:-:S13]  /*2570*/  ISETP.NE.AND.EX P0, PT, R7, RZ, PT, P0 ;  /* 0x000000ff0700720c */ /* 0x000fda0003f05300 */
[----:B------:R-:W-:Y:S05]  /*2580*/  @!P0 BRA `(.L_x_38) ;  /* 0x00000000002c8947 */ /* 0x000fea0003800000 */
[----:B------:R-:W-:Y:S02]  /*2590*/  ULDC.64 UR4, c[0x0][0x5a8] ;  /* 0x00016a0000047ab9 */ /* 0x000fe40000000a00 */
[----:B------:R-:W-:-:S04]  /*25a0*/  ISETP.NE.U32.AND P0, PT, RZ, UR4, PT ;  /* 0x00000004ff007c0c */ /* 0x000fc8000bf05070 */
[----:B------:R-:W-:-:S13]  /*25b0*/  ISETP.NE.AND.EX P0, PT, RZ, UR5, PT, P0 ;  /* 0x00000005ff007c0c */ /* 0x000fda000bf05300 */
[----:B------:R-:W-:Y:S05]  /*25c0*/  @!P0 BRA `(.L_x_39) ;  /* 0x0000000000148947 */ /* 0x000fea0003800000 */
[----:B--234-:R-:W1:Y:S01]  /*25d0*/  LDC.64 R4, c[0x0][0x5a8] ;  /* 0x00016a00ff047b82 */ /* 0x01ce620000000a00 */
[----:B------:R-:W-:-:S04]  /*25e0*/  IMAD R3, R6, UR47, RZ ;  /* 0x0000002f06037c24 */ /* 0x000fc8000f8e02ff */
[----:B-1----:R-:W-:-:S05]  /*25f0*/  IMAD.WIDE R4, R3, 0x4, R4 ;  /* 0x0000000403047825 */ /* 0x002fca00078e0204 */
[----:B-----5:R1:W5:Y:S01]  /*2600*/  LDG.E R91, desc[UR40][R4.64] ;  /* 0x00000028045b7981 */ /* 0x020362000c1e1900 */
[----:B------:R-:W-:Y:S05]  /*2610*/  BRA `(.L_x_38) ;  /* 0x0000000000087947 */ /* 0x000fea0003800000 */
.L_x_39:
[----:B------:R-:W-:Y:S02]  /*2620*/  ULDC UR4, c[0x0][0x5a0] ;  /* 0x0001680000047ab9 */ /* 0x000fe40000000800 */
[----:B-----5:R-:W-:-:S07]  /*2630*/  MOV R91, UR4 ;  /* 0x00000004005b7c02 */ /* 0x020fce0008000f00 */
.L_x_38:
[----:B------:R-:W-:Y:S01]  /*2640*/  ULDC.64 UR4, c[0x0][0x588] ;  /* 0x0001620000047ab9 */ /* 0x000fe20000000a00 */
[----:B------:R-:W-:Y:S01]  /*2650*/  ISETP.NE.U32.AND P3, PT, R8, RZ, PT ;  /* 0x000000ff0800720c */ /* 0x000fe20003f65070 */
[----:B------:R-:W-:Y:S02]  /*2660*/  UISETP.NE.U32.AND UP0, UPT, UR4, URZ, UPT ;  /* 0x0000003f0400728c */ /* 0x000fe4000bf05070 */
[----:B------:R-:W-:Y:S02]  /*2670*/  ISETP.NE.U32.AND P4, PT, RZ, UR4, PT ;  /* 0x00000004ff007c0c */ /* 0x000fe4000bf85070 */
[----:B------:R-:W-:Y:S01]  /*2680*/  ISETP.NE.AND.EX P3, PT, R9, RZ, PT, P3 ;  /* 0x000000ff0900720c */ /* 0x000fe20003f65330 */
[----:B------:R-:W-:Y:S02]  /*2690*/  UISETP.NE.AND.EX UP0, UPT, UR5, URZ, UPT, UP0 ;  /* 0x0000003f0500728c */ /* 0x000fe4000bf05300 */
[----:B------:R-:W-:Y:S02]  /*26a0*/  ISETP.NE.AND.EX P4, PT, RZ, UR5, PT, P4 ;  /* 0x00000005ff007c0c */ /* 0x000fe4000bf85340 */
[----:B------:R-:W-:-:S02]  /*26b0*/  PLOP3.LUT P0, PT, PT, PT, PT, 0x8, 0x0 ;  /* 0x000000000000781c */ /* 0x000fc40003f0e170 */
[----:B------:R-:W-:-:S04]  /*26c0*/  PLOP3.LUT P1, PT, PT, PT, UP0, 0x80, 0x0 ;  /* 0x000000000000781c */ /* 0x000fc80003f2f008 */
[----:B------:R-:W-:-:S05]  /*26d0*/  PLOP3.LUT P1, PT, P1, PT, PT, 0x8, 0x0 ;  /* 0x000000000000781c */ /* 0x000fca0000f2e170 */
[----:B------:R-:W-:Y:S08]  /*26e0*/  @P4 BRA P3, `(.L_x_40) ;  /* 0x0000000000244947 */ /* 0x000ff00001800000 */
[----:B------:R-:W-:Y:S04]  /*26f0*/  BSSY B0, `(.L_x_40) ;  /* 0x0000008000007945 */ /* 0x000fe80003800000 */
[----:B------:R-:W-:Y:S05]  /*2700*/  @!P2 BRA `(.L_x_41) ;  /* 0x000000000014a947 */ /* 0x000fea0003800000 */
[----:B------:R-:W-:Y:S02]  /*2710*/  LOP3.LUT P3, RZ, R88, 0xff, RZ, 0xc0, !PT ;  /* 0x000000ff58ff7812 */ /* 0x000fe4000786c0ff */
[----:B------:R-:W-:-:S11]  /*2720*/  PLOP3.LUT P0, PT, P1, PT, PT, 0x80, 0x0 ;  /* 0x000000000000781c */ /* 0x000fd60000f0f070 */
[----:B------:R-:W-:Y:S05]  /*2730*/  @!P3 BRA `(.L_x_42) ;  /* 0x00000000000cb947 */ /* 0x000fea0003800000 */
[----:B-----5:R-:W-:Y:S01]  /*2740*/  FSETP.EQ.AND P0, PT, R90, RZ, PT ;  /* 0x000000ff5a00720b */ /* 0x020fe20003f02000 */
[----:B------:R-:W-:-:S12]  /*2750*/  BRA `(.L_x_42) ;  /* 0x0000000000047947 */ /* 0x000fd80003800000 */
.L_x_41:
[----:B-----5:R-:W-:-:S13]  /*2760*/  FSETP.EQ.AND P0, PT, R90, RZ, PT ;  /* 0x000000ff5a00720b */ /* 0x020fda0003f02000 */
.L_x_42:
[----:B------:R-:W-:Y:S05]  /*2770*/  BSYNC B0 ;  /* 0x0000000000007941 */ /* 0x000fea0003800000 */
.L_x_40:
[----:B------:R-:W-:Y:S04]  /*2780*/  BSSY B0, `(.L_x_43) ;  /* 0x0000007000007945 */ /* 0x000fe80003800000 */
[----:B------:R-:W-:Y:S05]  /*2790*/  @!P2 BRA `(.L_x_44) ;  /* 0x000000000010a947 */ /* 0x000fea0003800000 */
[----:B------:R-:W-:-:S13]  /*27a0*/  LOP3.LUT P2, RZ, R88, 0xff, RZ, 0xc0, !PT ;  /* 0x000000ff58ff7812 */ /* 0x000fda000784c0ff */
[----:B------:R-:W-:Y:S05]  /*27b0*/  @!P2 BRA `(.L_x_45) ;  /* 0x00000000000ca947 */ /* 0x000fea0003800000 */
[----:B-----5:R-:W-:Y:S01]  /*27c0*/  FSETP.EQ.AND P1, PT, R90, RZ, PT ;  /* 0x000000ff5a00720b */ /* 0x020fe20003f22000 */
[----:B------:R-:W-:-:S12]  /*27d0*/  BRA `(.L_x_45) ;  /* 0x0000000000047947 */ /* 0x000fd80003800000 */
.L_x_44:
[----:B-----5:R-:W-:-:S13]  /*27e0*/  FSETP.EQ.AND P1, PT, R90, RZ, PT ;  /* 0x000000ff5a00720b */ /* 0x020fda0003f22000 */
.L_x_45:
[----:B------:R-:W-:Y:S05]  /*27f0*/  BSYNC B0 ;  /* 0x0000000000007941 */ /* 0x000fea0003800000 */
.L_x_43:
[----:B------:R-:W-:Y:S01]  /*2800*/  BSSY B0, `(.L_x_46) ;  /* 0x0000029000007945 */ /* 0x000fe20003800000 */
[----:B------:R-:W-:Y:S01]  /*2810*/  LOP3.LUT R89, R89, 0x1, RZ, 0x3c, !PT ;  /* 0x0000000159597812 */ /* 0x000fe200078e3cff */
[----:B-1234-:R-:W-:Y:S01]  /*2820*/  IMAD.MOV.U32 R4, RZ, RZ, RZ ;  /* 0x000000ffff047224 */ /* 0x01efe200078e00ff */
[----:B------:R-:W-:Y:S02]  /*2830*/  CS2R R10, SRZ ;  /* 0x00000000000a7805 */ /* 0x000fe4000001ff00 */
[----:B------:R-:W-:Y:S02]  /*2840*/  CS2R R8, SRZ ;  /* 0x0000000000087805 */ /* 0x000fe4000001ff00 */
[----:B------:R-:W-:Y:S02]  /*2850*/  CS2R R14, SRZ ;  /* 0x00000000000e7805 */ /* 0x000fe4000001ff00 */
[----:B------:R-:W-:Y:S01]  /*2860*/  CS2R R12, SRZ ;  /* 0x00000000000c7805 */ /* 0x000fe2000001ff00 */
[----:B------:R-:W-:Y:S06]  /*2870*/  @P0 BRA `(.L_x_47) ;  /* 0x0000000000840947 */ /* 0x000fec0003800000 */
[----:B------:R-:W-:-:S13]  /*2880*/  ISETP.NE.AND P2, PT, R102, 0x3, PT ;  /* 0x000000036600780c */ /* 0x000fda0003f45270 */
[----:B------:R-:W-:Y:S05]  /*2890*/  @!P2 BRA `(.L_x_48) ;  /* 0x000000000004a947 */ /* 0x000fea0003800000 */
[----:B------:R-:W-:Y:S01]  /*28a0*/  BPT.TRAP 0x1 ;  /* 0x000000040000795c */ /* 0x000fe20000300000 */
.L_x_48:
[----:B------:R-:W-:Y:S01]  /*28b0*/  SHF.L.U32 R0, R89, 0x1f, RZ ;  /* 0x0000001f59007819 */ /* 0x000fe200000006ff */
[----:B------:R-:W-:Y:S01]  /*28c0*/  BSSY B1, `(.L_x_49) ;  /* 0x0000005000017945 */ /* 0x000fe20003800000 */
[----:B------:R-:W-:Y:S01]  /*28d0*/  MOV R4, 0x1 ;  /* 0x0000000100047802 */ /* 0x000fe20000000f00 */
[----:B------:R-:W-:Y:S01]  /*28e0*/  IMAD.MOV.U32 R10, RZ, RZ, RZ ;  /* 0x000000ffff0a7224 */ /* 0x000fe200078e00ff */
[----:B------:R-:W1:Y:S02]  /*28f0*/  SYNCS.PHASECHK.TRANS64.TRYWAIT P2, [UR52+0x40], R0 ;  /* 0x00004000ff0075a7 */ /* 0x000e640008040174 */
[----:B-1----:R-:W-:Y:S05]  /*2900*/  @!P2 BRA `(.L_x_50) ;  /* 0x000000ac0034a947 */ /* 0x002fea0003800000 */
.L_x_355:
[----:B------:R-:W-:Y:S05]  /*2910*/  BSYNC B1 ;  /* 0x0000000000017941 */ /* 0x000fea0003800000 */
.L_x_49:
[----:B------:R-:W-:Y:S02]  /*2920*/  CS2R R8, SRZ ;  /* 0x0000000000087805 */ /* 0x000fe4000001ff00 */
[----:B------:R-:W-:Y:S02]  /*2930*/  CS2R R14, SRZ ;  /* 0x00000000000e7805 */ /* 0x000fe4000001ff00 */
[----:B------:R-:W-:Y:S01]  /*2940*/  CS2R R12, SRZ ;  /* 0x00000000000c7805 */ /* 0x000fe2000001ff00 */
[----:B------:R-:W-:Y:S06]  /*2950*/  @P1 BRA `(.L_x_47) ;  /* 0x00000000004c1947 */ /* 0x000fec0003800000 */
[C---:B-1----:R-:W-:Y:S01]  /*2960*/  IMAD.SHL.U32 R3, R18.reuse, 0x20, RZ ;  /* 0x0000002012037824 */ /* 0x042fe200078e00ff */
[----:B------:R-:W-:Y:S01]  /*2970*/  SHF.L.U32 R0, R18, 0x4, RZ ;  /* 0x0000000412007819 */ /* 0x000fe200000006ff */
[----:B------:R-:W-:Y:S05]  /*2980*/  WARPSYNC.ALL ;  /* 0x0000000000007948 */ /* 0x000fea0003800000 */
[----:B------:R-:W-:Y:S02]  /*2990*/  SHF.R.U32.HI R6, RZ, 0x1, R18 ;  /* 0x00000001ff067819 */ /* 0x000fe40000011612 */
[----:B------:R-:W-:Y:S02]  /*29a0*/  LOP3.LUT R0, R0, 0xe00, RZ, 0xc0, !PT ;  /* 0x00000e0000007812 */ /* 0x000fe400078ec0ff */
[----:B------:R-:W-:-:S02]  /*29b0*/  LOP3.LUT R5, R3, 0xc0, RZ, 0xc0, !PT ;  /* 0x000000c003057812 */ /* 0x000fc400078ec0ff */
[----:B------:R-:W-:Y:S02]  /*29c0*/  SHF.L.U32 R8, R18, 0x2, RZ ;  /* 0x0000000212087819 */ /* 0x000fe400000006ff */
[--C-:B------:R-:W-:Y:S02]  /*29d0*/  LOP3.LUT R0, R0, 0x20, R3.reuse, 0xf8, !PT ;  /* 0x0000002000007812 */ /* 0x100fe400078ef803 */
[----:B------:R-:W-:Y:S02]  /*29e0*/  LOP3.LUT R5, R5, 0x8, R6, 0xf8, !PT ;  /* 0x0000000805057812 */ /* 0x000fe400078ef806 */
[----:B------:R-:W-:Y:S02]  /*29f0*/  LOP3.LUT R0, R0, 0x100, R3, 0xf8, !PT ;  /* 0x0000010000007812 */ /* 0x000fe400078ef803 */
[----:B------:R-:W-:Y:S02]  /*2a00*/  LOP3.LUT R5, R5, 0x18, R8, 0x78, !PT ;  /* 0x0000001805057812 */ /* 0x000fe400078e7808 */
[----:B------:R-:W-:-:S02]  /*2a10*/  LOP3.LUT P2, RZ, R18, 0x4, RZ, 0xc0, !PT ;  /* 0x0000000412ff7812 */ /* 0x000fc4000784c0ff */
[----:B------:R-:W-:-:S04]  /*2a20*/  LOP3.LUT R0, R0, R5, RZ, 0xfc, !PT ;  /* 0x0000000500007212 */ /* 0x000fc800078efcff */
[----:B------:R-:W-:-:S04]  /*2a30*/  LEA R0, R0, UR52, 0x1 ;  /* 0x0000003400007c11 */ /* 0x000fc8000f8e08ff */
[C---:B------:R-:W-:Y:S01]  /*2a40*/  IADD3 R8, R0.reuse, 0x220, RZ ;  /* 0x0000022000087810 */ /* 0x040fe20007ffe0ff */
[----:B------:R-:W-:Y:S01]  /*2a50*/  VIADD R3, R0, 0x200 ;  /* 0x0000020000037836 */ /* 0x000fe20000000000 */
[----:B------:R2:W3:Y:S03]  /*2a60*/  LDSM.16.M88.4 R12, [R0+0x200] ;  /* 0x00020000000c783b */ /* 0x0004e60000000200 */
[----:B------:R-:W-:-:S06]  /*2a70*/  @P2 VIADD R8, R3, 0xffffffe0 ;  /* 0xffffffe003082836 */ /* 0x000fcc0000000000 */
[----:B--2---:R-:W4:Y:S02]  /*2a80*/  LDSM.16.M88.4 R8, [R8] ;  /* 0x000000000808783b */ /* 0x004f240000000200 */
.L_x_47:
[----:B------:R-:W-:Y:S05]  /*2a90*/  BSYNC B0 ;  /* 0x0000000000007941 */ /* 0x000fea0003800000 */
.L_x_46:
[C---:B---3--:R-:W-:Y:S01]  /*2aa0*/  IMAD.U32 R7, R13.reuse, 0x10000, RZ ;  /* 0x000100000d077824 */ /* 0x048fe200078e00ff */
[----:B-1----:R-:W-:Y:S01]  /*2ab0*/  SHF.L.U32 R3, R12, 0x10, RZ ;  /* 0x000000100c037819 */ /* 0x002fe200000006ff */
[----:B------:R-:W-:Y:S01]  /*2ac0*/  IMAD.MOV.U32 R109, RZ, RZ, 0x3bbb989d ;  /* 0x3bbb989dff6d7424 */ /* 0x000fe200078e00ff */
[----:B------:R-:W-:Y:S01]  /*2ad0*/  LOP3.LUT R13, R13, 0xffff0000, RZ, 0xc0, !PT ;  /* 0xffff00000d0d7812 */ /* 0x000fe200078ec0ff */
[----:B------:R-:W-:Y:S01]  /*2ae0*/  IMAD.U32 R93, R15, 0x10000, RZ ;  /* 0x000100000f5d7824 */ /* 0x000fe200078e00ff */
[----:B------:R-:W-:Y:S01]  /*2af0*/  LOP3.LUT R0, R18, 0xff, RZ, 0xc0, !PT ;  /* 0x000000ff12007812 */ /* 0x000fe200078ec0ff */
[----:B-----5:R-:W-:Y:S01]  /*2b00*/  FMUL R6, R90, R3 ;  /* 0x000000035a067220 */ /* 0x020fe20000400000 */
[----:B------:R-:W-:Y:S01]  /*2b10*/  LOP3.LUT R5, R12, 0xffff0000, RZ, 0xc0, !PT ;  /* 0xffff00000c057812 */ /* 0x000fe200078ec0ff */
[----:B------:R-:W-:Y:S01]  /*2b20*/  FMUL R12, R90, R13 ;  /* 0x0000000d5a0c7220 */ /* 0x000fe20000400000 */
[----:B------:R-:W-:Y:S01]  /*2b30*/  SHF.L.U32 R21, R14, 0x10, RZ ;  /* 0x000000100e157819 */ /* 0x000fe200000006ff */
[----:B------:R-:W-:-:S02]  /*2b40*/  VIADD R0, R0, 0x1f ;  /* 0x0000001f00007836 */ /* 0x000fc40000000000 */
[C---:B------:R-:W-:Y:S01]  /*2b50*/  FFMA R56, R91.reuse, R56, R6 ;  /* 0x000000385b387223 */ /* 0x040fe20000000006 */
[----:B------:R-:W-:Y:S01]  /*2b60*/  FFMA R59, R91, R59, R12 ;  /* 0x0000003b5b3b7223 */ /* 0x000fe2000000000c */
[----:B------:R-:W-:Y:S01]  /*2b70*/  LOP3.LUT R23, R14, 0xffff0000, RZ, 0xc0, !PT ;  /* 0xffff00000e177812 */ /* 0x000fe200078ec0ff */
[----:B----4-:R-:W-:Y:S01]  /*2b80*/  IMAD.U32 R99, R9, 0x10000, RZ ;  /* 0x0001000009637824 */ /* 0x010fe200078e00ff */
[----:B------:R-:W-:Y:S01]  /*2b90*/  ISETP.GT.U32.AND P5, PT, R0, 0x3e, PT ;  /* 0x0000003e0000780c */ /* 0x000fe20003fa4070 */
[-C--:B------:R-:W-:Y:S01]  /*2ba0*/  FFMA.SAT R0, -R56, R109.reuse, 0.5 ;  /* 0x3f00000038007423 */ /* 0x080fe2000000216d */
[----:B------:R-:W-:Y:S01]  /*2bb0*/  MOV R124, 0x437c0000 ;  /* 0x437c0000007c7802 */ /* 0x000fe20000000f00 */
[----:B------:R-:W-:Y:S01]  /*2bc0*/  FFMA.SAT R14, -R59, R109, 0.5 ;  /* 0x3f0000003b0e7423 */ /* 0x000fe2000000216d */
[C---:B------:R-:W-:Y:S01]  /*2bd0*/  SHF.L.U32 R95, R8.reuse, 0x10, RZ ;  /* 0x00000010085f7819 */ /* 0x040fe200000006ff */
[----:B------:R-:W-:Y:S01]  /*2be0*/  BSSY B1, `(.L_x_51) ;  /* 0x00000af000017945 */ /* 0x000fe20003800000 */
[----:B------:R-:W-:Y:S01]  /*2bf0*/  LOP3.LUT R97, R8, 0xffff0000, RZ, 0xc0, !PT ;  /* 0xffff000008617812 */ /* 0x000fe200078ec0ff */
[----:B------:R-:W-:Y:S01]  /*2c00*/  FMUL R8, R90, R5 ;  /* 0x000000055a087220 */ /* 0x000fe20000400000 */
[----:B------:R-:W-:Y:S01]  /*2c10*/  SHF.L.U32 R101, R10, 0x10, RZ ;  /* 0x000000100a657819 */ /* 0x000fe200000006ff */
[-C--:B------:R-:W-:Y:S01]  /*2c20*/  FFMA.RM R3, R0, R124.reuse, 12582913 ;  /* 0x4b40000100037423 */ /* 0x080fe2000000407c */
[----:B------:R-:W-:Y:S01]  /*2c30*/  LOP3.LUT R103, R10, 0xffff0000, RZ, 0xc0, !PT ;  /* 0xffff00000a677812 */ /* 0x000fe200078ec0ff */
[----:B------:R-:W-:Y:S01]  /*2c40*/  FMUL R10, R90, R7 ;  /* 0x000000075a0a7220 */ /* 0x000fe20000400000 */
[----:B------:R-:W-:Y:S01]  /*2c50*/  FFMA.RM R104, R14, R124, 12582913 ;  /* 0x4b4000010e687423 */ /* 0x000fe2000000407c */
[----:B------:R-:W-:Y:S01]  /*2c60*/  FFMA R57, R91, R57, R8 ;  /* 0x000000395b397223 */ /* 0x000fe20000000008 */
[----:B------:R-:W-:Y:S01]  /*2c70*/  FADD R5, R3, -12583039 ;  /* 0xcb40007f03057421 */ /* 0x000fe20000000000 */
[----:B------:R-:W-:Y:S01]  /*2c80*/  FFMA R58, R91, R58, R10 ;  /* 0x0000003a5b3a7223 */ /* 0x000fe2000000000a */
[----:B------:R-:W-:Y:S01]  /*2c90*/  FADD R14, R104, -12583039 ;  /* 0xcb40007f680e7421 */ /* 0x000fe20000000000 */
[-C--:B------:R-:W-:Y:S01]  /*2ca0*/  FFMA.SAT R0, -R57, R109.reuse, 0.5 ;  /* 0x3f00000039007423 */ /* 0x080fe2000000216d */
[----:B------:R-:W-:Y:S01]  /*2cb0*/  FFMA R5, -R56, 1.4426950216293334961, -R5 ;  /* 0x3fb8aa3b38057823 */ /* 0x000fe20000000905 */
[----:B------:R-:W-:Y:S01]  /*2cc0*/  FFMA.SAT R7, -R58, R109, 0.5 ;  /* 0x3f0000003a077423 */ /* 0x000fe2000000216d */
[----:B------:R-:W-:Y:S01]  /*2cd0*/  FFMA R20, -R59, 1.4426950216293334961, -R14 ;  /* 0x3fb8aa3b3b147823 */ /* 0x000fe2000000090e */
[----:B------:R-:W-:Y:S01]  /*2ce0*/  FMUL R14, R90, R21 ;  /* 0x000000155a0e7220 */ /* 0x000fe20000400000 */
[-C--:B------:R-:W-:Y:S01]  /*2cf0*/  FFMA.RM R13, R0, R124.reuse, 12582913 ;  /* 0x4b400001000d7423 */ /* 0x080fe2000000407c */
[----:B------:R-:W-:Y:S01]  /*2d00*/  FFMA.RM R98, R7, R124, 12582913 ;  /* 0x4b40000107627423 */ /* 0x000fe2000000407c */
[----:B------:R-:W-:Y:S01]  /*2d10*/  FFMA R5, -R56, 1.925963033500011079e-08, R5 ;  /* 0x32a5706038057823 */ /* 0x000fe20000000105 */
[----:B------:R-:W-:Y:S01]  /*2d20*/  FFMA R59, -R59, 1.925963033500011079e-08, R20 ;  /* 0x32a570603b3b7823 */ /* 0x000fe20000000114 */
[----:B------:R-:W-:Y:S01]  /*2d30*/  FMUL R20, R90, R23 ;  /* 0x000000175a147220 */ /* 0x000fe20000400000 */
[----:B------:R-:W-:Y:S01]  /*2d40*/  FFMA R60, R91, R60, R14 ;  /* 0x0000003c5b3c7223 */ /* 0x000fe2000000000e */
[----:B------:R-:W-:Y:S01]  /*2d50*/  FADD R0, R13, -12583039 ;  /* 0xcb40007f0d007421 */ /* 0x000fe20000000000 */
[----:B------:R-:W-:Y:S01]  /*2d60*/  FADD R7, R98, -12583039 ;  /* 0xcb40007f62077421 */ /* 0x000fe20000000000 */
[----:B------:R-:W-:Y:S01]  /*2d70*/  FMUL R56, R90, R93 ;  /* 0x0000005d5a387220 */ /* 0x000fe20000400000 */
[----:B------:R1:W-:Y:S01]  /*2d80*/  MUFU.EX2 R94, R5 ;  /* 0x00000005005e7308 */ /* 0x0003e20000000800 */
[----:B------:R-:W-:Y:S01]  /*2d90*/  FFMA R61, R91, R61, R20 ;  /* 0x0000003d5b3d7223 */ /* 0x000fe20000000014 */
[----:B------:R-:W-:Y:S01]  /*2da0*/  LOP3.LUT R15, R15, 0xffff0000, RZ, 0xc0, !PT ;  /* 0xffff00000f0f7812 */ /* 0x000fe200078ec0ff */
[----:B------:R-:W-:Y:S01]  /*2db0*/  FFMA R0, -R57, 1.4426950216293334961, -R0 ;  /* 0x3fb8aa3b39007823 */ /* 0x000fe20000000900 */
[C---:B------:R-:W-:Y:S01]  /*2dc0*/  FFMA R7, -R58.reuse, 1.4426950216293334961, -R7 ;  /* 0x3fb8aa3b3a077823 */ /* 0x040fe20000000907 */
[----:B------:R-:W-:Y:S01]  /*2dd0*/  FFMA R62, R91, R62, R56 ;  /* 0x0000003e5b3e7223 */ /* 0x000fe20000000038 */
[-C--:B------:R-:W-:Y:S01]  /*2de0*/  FFMA.SAT R23, -R61, R109.reuse, 0.5 ;  /* 0x3f0000003d177423 */ /* 0x080fe2000000216d */
[----:B------:R-:W-:Y:S01]  /*2df0*/  FFMA R0, -R57, 1.925963033500011079e-08, R0 ;  /* 0x32a5706039007823 */ /* 0x000fe20000000100 */
[----:B------:R-:W-:Y:S01]  /*2e00*/  FFMA R7, -R58, 1.925963033500011079e-08, R7 ;  /* 0x32a570603a077823 */ /* 0x000fe20000000107 */
[----:B-1----:R-:W-:Y:S01]  /*2e10*/  FFMA.SAT R5, -R60, R109, 0.5 ;  /* 0x3f0000003c057423 */ /* 0x002fe2000000216d */
[----:B------:R-:W-:Y:S01]  /*2e20*/  FMUL R58, R90, R15 ;  /* 0x0000000f5a3a7220 */ /* 0x000fe20000400000 */
[----:B------:R-:W-:Y:S01]  /*2e30*/  FFMA.SAT R57, -R62, R109, 0.5 ;  /* 0x3f0000003e397423 */ /* 0x000fe2000000216d */
[-C--:B------:R-:W-:Y:S01]  /*2e40*/  FFMA.RM R23, R23, R124.reuse, 12582913 ;  /* 0x4b40000117177423 */ /* 0x080fe2000000407c */
[-C--:B------:R-:W-:Y:S01]  /*2e50*/  FFMA.RM R21, R5, R124.reuse, 12582913 ;  /* 0x4b40000105157423 */ /* 0x080fe2000000407c */
[----:B------:R-:W-:Y:S01]  /*2e60*/  FFMA R63, R91, R63, R58 ;  /* 0x0000003f5b3f7223 */ /* 0x000fe2000000003a */
[-C--:B------:R-:W-:Y:S01]  /*2e70*/  FFMA.RM R57, R57, R124.reuse, 12582913 ;  /* 0x4b40000139397423 */ /* 0x080fe2000000407c */
[----:B------:R1:W-:Y:S01]  /*2e80*/  MUFU.EX2 R96, R0 ;  /* 0x0000000000607308 */ /* 0x0003e20000000800 */
[----:B------:R-:W-:Y:S01]  /*2e90*/  FADD R5, R21, -12583039 ;  /* 0xcb40007f15057421 */ /* 0x000fe20000000000 */
[----:B------:R-:W-:Y:S01]  /*2ea0*/  FFMA.SAT R92, -R63, R109, 0.5 ;  /* 0x3f0000003f5c7423 */ /* 0x000fe2000000216d */
[----:B------:R-:W-:Y:S01]  /*2eb0*/  FADD R93, R57, -12583039 ;  /* 0xcb40007f395d7421 */ /* 0x000fe20000000000 */
[----:B------:R-:W-:Y:S01]  /*2ec0*/  LOP3.LUT R9, R9, 0xffff0000, RZ, 0xc0, !PT ;  /* 0xffff000009097812 */ /* 0x000fe200078ec0ff */
[----:B------:R-:W-:Y:S01]  /*2ed0*/  FFMA R5, -R60, 1.4426950216293334961, -R5 ;  /* 0x3fb8aa3b3c057823 */ /* 0x000fe20000000905 */
[----:B------:R-:W-:Y:S01]  /*2ee0*/  FFMA.RM R107, R92, R124, 12582913 ;  /* 0x4b4000015c6b7423 */ /* 0x000fe2000000407c */
[C---:B------:R-:W-:Y:S01]  /*2ef0*/  FFMA R93, -R62.reuse, 1.4426950216293334961, -R93 ;  /* 0x3fb8aa3b3e5d7823 */ /* 0x040fe2000000095d */
[----:B------:R2:W-:Y:S01]  /*2f00*/  MUFU.EX2 R15, R7 ;  /* 0x00000007000f7308 */ /* 0x0005e20000000800 */
[----:B-1----:R-:W-:Y:S01]  /*2f10*/  FADD R0, R23, -12583039 ;  /* 0xcb40007f17007421 */ /* 0x002fe20000000000 */
[----:B------:R-:W-:Y:S01]  /*2f20*/  FADD R92, R107, -12583039 ;  /* 0xcb40007f6b5c7421 */ /* 0x000fe20000000000 */
[----:B------:R-:W-:Y:S01]  /*2f30*/  FFMA R93, -R62, 1.925963033500011079e-08, R93 ;  /* 0x32a570603e5d7823 */ /* 0x000fe2000000015d */
[----:B------:R-:W-:Y:S01]  /*2f40*/  FMUL R62, R90, R97 ;  /* 0x000000615a3e7220 */ /* 0x000fe20000400000 */
[----:B------:R-:W-:Y:S01]  /*2f50*/  FFMA R0, -R61, 1.4426950216293334961, -R0 ;  /* 0x3fb8aa3b3d007823 */ /* 0x000fe20000000900 */
[----:B------:R-:W-:Y:S01]  /*2f60*/  FFMA R92, -R63, 1.4426950216293334961, -R92 ;  /* 0x3fb8aa3b3f5c7823 */ /* 0x000fe2000000095c */
[----:B------:R-:W-:Y:S01]  /*2f70*/  SHF.L.U32 R105, R11, 0x10, RZ ;  /* 0x000000100b697819 */ /* 0x000fe200000006ff */
[----:B------:R-:W-:Y:S01]  /*2f80*/  FFMA R65, R91, R65, R62 ;  /* 0x000000415b417223 */ /* 0x000fe2000000003e */
[----:B--2---:R-:W-:Y:S01]  /*2f90*/  FFMA R7, -R60, 1.925963033500011079e-08, R5 ;  /* 0x32a570603c077823 */ /* 0x004fe20000000105 */
[C---:B------:R-:W-:Y:S01]  /*2fa0*/  FMUL R60, R90.reuse, R95 ;  /* 0x0000005f5a3c7220 */ /* 0x040fe20000400000 */
[C---:B------:R-:W-:Y:S01]  /*2fb0*/  FMUL R5, R90.reuse, R99 ;  /* 0x000000635a057220 */ /* 0x040fe20000400000 */
[----:B------:R-:W-:Y:S01]  /*2fc0*/  FFMA R61, -R61, 1.925963033500011079e-08, R0 ;  /* 0x32a570603d3d7823 */ /* 0x000fe20000000100 */
[----:B------:R1:W-:Y:S01]  /*2fd0*/  MUFU.EX2 R106, R7 ;  /* 0x00000007006a7308 */ /* 0x0003e20000000800 */
[C---:B------:R-:W-:Y:S01]  /*2fe0*/  FFMA R0, R91.reuse, R64, R60 ;  /* 0x000000405b007223 */ /* 0x040fe2000000003c */
[----:B------:R-:W-:Y:S01]  /*2ff0*/  FMUL R64, R90, R9 ;  /* 0x000000095a407220 */ /* 0x000fe20000400000 */
[----:B------:R-:W-:Y:S01]  /*3000*/  FFMA R66, R91, R66, R5 ;  /* 0x000000425b427223 */ /* 0x000fe20000000005 */
[----:B------:R-:W-:Y:S01]  /*3010*/  FFMA R92, -R63, 1.925963033500011079e-08, R92 ;  /* 0x32a570603f5c7823 */ /* 0x000fe2000000015c */
[----:B------:R-:W-:Y:S01]  /*3020*/  FFMA.SAT R63, -R65, R109, 0.5 ;  /* 0x3f000000413f7423 */ /* 0x000fe2000000216d */
[----:B------:R-:W-:Y:S01]  /*3030*/  FFMA R67, R91, R67, R64 ;  /* 0x000000435b437223 */ /* 0x000fe20000000040 */
[-C--:B------:R-:W-:Y:S01]  /*3040*/  FFMA.SAT R95, -R66, R109.reuse, 0.5 ;  /* 0x3f000000425f7423 */ /* 0x080fe2000000216d */
[----:B------:R2:W3:Y:S01]  /*3050*/  MUFU.EX2 R108, R61 ;  /* 0x0000003d006c7308 */ /* 0x0004e20000000800 */
[-C--:B-1----:R-:W-:Y:S01]  /*3060*/  FFMA.SAT R7, -R0, R109.reuse, 0.5 ;  /* 0x3f00000000077423 */ /* 0x082fe2000000216d */
[----:B------:R-:W-:Y:S01]  /*3070*/  FFMA.SAT R97, -R67, R109, 0.5 ;  /* 0x3f00000043617423 */ /* 0x000fe2000000216d */
[-C--:B------:R-:W-:Y:S01]  /*3080*/  FFMA.RM R95, R95, R124.reuse, 12582913 ;  /* 0x4b4000015f5f7423 */ /* 0x080fe2000000407c */
[-C--:B------:R-:W-:Y:S01]  /*3090*/  FFMA.RM R63, R63, R124.reuse, 12582913 ;  /* 0x4b4000013f3f7423 */ /* 0x080fe2000000407c */
[-C--:B------:R-:W-:Y:S01]  /*30a0*/  FFMA.RM R9, R7, R124.reuse, 12582913 ;  /* 0x4b40000107097423 */ /* 0x080fe2000000407c */
[----:B------:R-:W-:Y:S01]  /*30b0*/  FFMA.RM R99, R97, R124, 12582913 ;  /* 0x4b40000161637423 */ /* 0x000fe2000000407c */
[----:B------:R-:W-:Y:S01]  /*30c0*/  FADD R97, R95, -12583039 ;  /* 0xcb40007f5f617421 */ /* 0x000fe20000000000 */
[----:B------:R-:W-:Y:S01]  /*30d0*/  FADD R114, R63, -12583039 ;  /* 0xcb40007f3f727421 */ /* 0x000fe20000000000 */
[----:B------:R-:W-:Y:S01]  /*30e0*/  FADD R7, R9, -12583039 ;  /* 0xcb40007f09077421 */ /* 0x000fe20000000000 */
[----:B------:R-:W-:Y:S01]  /*30f0*/  LOP3.LUT R11, R11, 0xffff0000, RZ, 0xc0, !PT ;  /* 0xffff00000b0b7812 */ /* 0x000fe200078ec0ff */
[----:B------:R-:W-:Y:S01]  /*3100*/  FFMA R97, -R66, 1.4426950216293334961, -R97 ;  /* 0x3fb8aa3b42617823 */ /* 0x000fe20000000961 */
[----:B------:R-:W-:Y:S01]  /*3110*/  FADD R116, R99, -12583039 ;  /* 0xcb40007f63747421 */ /* 0x000fe20000000000 */
[----:B------:R-:W-:Y:S01]  /*3120*/  FFMA R7, -R0, 1.4426950216293334961, -R7 ;  /* 0x3fb8aa3b00077823 */ /* 0x000fe20000000907 */
[----:B------:R1:W-:Y:S01]  /*3130*/  MUFU.EX2 R112, R92 ;  /* 0x0000005c00707308 */ /* 0x0003e20000000800 */
[----:B------:R-:W-:Y:S01]  /*3140*/  FFMA R97, -R66, 1.925963033500011079e-08, R97 ;  /* 0x32a5706042617823 */ /* 0x000fe20000000161 */
[----:B------:R-:W-:Y:S01]  /*3150*/  FMUL R66, R90, R101 ;  /* 0x000000655a427220 */ /* 0x000fe20000400000 */
[----:B--2---:R-:W-:Y:S01]  /*3160*/  FFMA R61, -R0, 1.925963033500011079e-08, R7 ;  /* 0x32a57060003d7823 */ /* 0x004fe20000000107 */
[----:B------:R-:W-:Y:S01]  /*3170*/  FFMA R0, -R65, 1.4426950216293334961, -R114 ;  /* 0x3fb8aa3b41007823 */ /* 0x000fe20000000972 */
[----:B------:R-:W-:Y:S01]  /*3180*/  FFMA R116, -R67, 1.4426950216293334961, -R116 ;  /* 0x3fb8aa3b43747823 */ /* 0x000fe20000000974 */
[----:B------:R-:W-:Y:S01]  /*3190*/  FMUL R7, R90, R105 ;  /* 0x000000695a077220 */ /* 0x000fe20000400000 */
[----:B------:R-:W-:-:S02]  /*31a0*/  IMAD.SHL.U32 R3, R3, 0x800000, RZ ;  /* 0x0080000003037824 */ /* 0x000fc400078e00ff */
[----:B------:R-:W-:Y:S01]  /*31b0*/  FFMA R65, -R65, 1.925963033500011079e-08, R0 ;  /* 0x32a5706041417823 */ /* 0x000fe20000000100 */
[----:B------:R-:W-:Y:S01]  /*31c0*/  FFMA R0, R91, R68, R66 ;  /* 0x000000445b007223 */ /* 0x000fe20000000042 */
[C---:B-1----:R-:W-:Y:S01]  /*31d0*/  FMUL R92, R90.reuse, R103 ;  /* 0x000000675a5c7220 */ /* 0x042fe20000400000 */
[----:B------:R-:W-:Y:S01]  /*31e0*/  FMUL R68, R90, R11 ;  /* 0x0000000b5a447220 */ /* 0x000fe20000400000 */
[----:B------:R-:W-:Y:S01]  /*31f0*/  FFMA R67, -R67, 1.925963033500011079e-08, R116 ;  /* 0x32a5706043437823 */ /* 0x000fe20000000174 */
[C---:B------:R-:W-:Y:S01]  /*3200*/  FFMA R70, R91.reuse, R70, R7 ;  /* 0x000000465b467223 */ /* 0x040fe20000000007 */
[C---:B------:R-:W-:Y:S01]  /*3210*/  FFMA R69, R91.reuse, R69, R92 ;  /* 0x000000455b457223 */ /* 0x040fe2000000005c */
[----:B------:R-:W-:Y:S01]  /*3220*/  FFMA R71, R91, R71, R68 ;  /* 0x000000475b477223 */ /* 0x000fe20000000044 */
[----:B------:R1:W-:Y:S01]  /*3230*/  MUFU.EX2 R114, R61 ;  /* 0x0000003d00727308 */ /* 0x0003e20000000800 */
[-C--:B------:R-:W-:Y:S01]  /*3240*/  FFMA.SAT R11, -R0, R109.reuse, 0.5 ;  /* 0x3f000000000b7423 */ /* 0x080fe2000000216d */
[----:B------:R-:W-:Y:S01]  /*3250*/  FFMA.SAT R101, -R70, R109, 0.5 ;  /* 0x3f00000046657423 */ /* 0x000fe2000000216d */
[----:B------:R-:W-:Y:S01]  /*3260*/  SHF.L.U32 R23, R23, 0x17, RZ ;  /* 0x0000001717177819 */ /* 0x000fe200000006ff */
[----:B------:R-:W-:-:S02]  /*3270*/  IMAD.SHL.U32 R21, R21, 0x800000, RZ ;  /* 0x0080000015157824 */ /* 0x000fc400078e00ff */
[-C--:B------:R-:W-:Y:S01]  /*3280*/  FFMA.RM R11, R11, R124.reuse, 12582913 ;  /* 0x4b4000010b0b7423 */ /* 0x080fe2000000407c */
[----:B------:R-:W-:Y:S01]  /*3290*/  FFMA.RM R101, R101, R124, 12582913 ;  /* 0x4b40000165657423 */ /* 0x000fe2000000407c */
[----:B------:R-:W-:Y:S01]  /*32a0*/  SHF.L.U32 R13, R13, 0x17, RZ ;  /* 0x000000170d0d7819 */ /* 0x000fe200000006ff */
[----:B------:R2:W4:Y:S01]  /*32b0*/  MUFU.EX2 R116, R65 ;  /* 0x0000004100747308 */ /* 0x0005220000000800 */
[-C--:B-1----:R-:W-:Y:S01]  /*32c0*/  FFMA.SAT R61, -R69, R109.reuse, 0.5 ;  /* 0x3f000000453d7423 */ /* 0x082fe2000000216d */
[----:B------:R-:W-:Y:S01]  /*32d0*/  SHF.L.U32 R63, R63, 0x17, RZ ;  /* 0x000000173f3f7819 */ /* 0x000fe200000006ff */
[----:B------:R-:W-:Y:S01]  /*32e0*/  IMAD.SHL.U32 R99, R99, 0x800000, RZ ;  /* 0x0080000063637824 */ /* 0x000fe200078e00ff */
[----:B------:R-:W-:Y:S01]  /*32f0*/  SHF.L.U32 R104, R104, 0x17, RZ ;  /* 0x0000001768687819 */ /* 0x000fe200000006ff */
[----:B------:R-:W-:Y:S01]  /*3300*/  IMAD.SHL.U32 R98, R98, 0x800000, RZ ;  /* 0x0080000062627824 */ /* 0x000fe200078e00ff */
[----:B------:R-:W-:Y:S01]  /*3310*/  SHF.L.U32 R107, R107, 0x17, RZ ;  /* 0x000000176b6b7819 */ /* 0x000fe200000006ff */
[----:B------:R-:W-:Y:S01]  /*3320*/  IMAD.SHL.U32 R57, R57, 0x800000, RZ ;  /* 0x0080000039397824 */ /* 0x000fe200078e00ff */
[----:B------:R1:W-:Y:S01]  /*3330*/  MUFU.EX2 R110, R93 ;  /* 0x0000005d006e7308 */ /* 0x0003e20000000800 */
[----:B--2---:R-:W-:Y:S01]  /*3340*/  FFMA.SAT R65, -R71, R109, 0.5 ;  /* 0x3f00000047417423 */ /* 0x004fe2000000216d */
[----:B------:R-:W-:Y:S01]  /*3350*/  SHF.L.U32 R95, R95, 0x17, RZ ;  /* 0x000000175f5f7819 */ /* 0x000fe200000006ff */
[----:B------:R-:W-:-:S02]  /*3360*/  IMAD.SHL.U32 R9, R9, 0x800000, RZ ;  /* 0x0080000009097824 */ /* 0x000fc400078e00ff */
[----:B---3--:R-:W-:Y:S01]  /*3370*/  FFMA R108, R23, R108, 1 ;  /* 0x3f800000176c7423 */ /* 0x008fe2000000006c */
[-C--:B------:R-:W-:Y:S01]  /*3380*/  FFMA.RM R103, R65, R124.reuse, 12582913 ;  /* 0x4b40000141677423 */ /* 0x080fe2000000407c */
[C---:B------:R-:W-:Y:S01]  /*3390*/  FADD R65, R101.reuse, -12583039 ;  /* 0xcb40007f65417421 */ /* 0x040fe20000000000 */
[----:B------:R-:W-:Y:S01]  /*33a0*/  SHF.L.U32 R101, R101, 0x17, RZ ;  /* 0x0000001765657819 */ /* 0x000fe200000006ff */
[----:B------:R2:W3:Y:S01]  /*33b0*/  MUFU.EX2 R120, R67 ;  /* 0x0000004300787308 */ /* 0x0004e20000000800 */
[----:B-1----:R-:W-:Y:S01]  /*33c0*/  FFMA.RM R93, R61, R124, 12582913 ;  /* 0x4b4000013d5d7423 */ /* 0x002fe2000000407c */
[----:B------:R-:W-:Y:S01]  /*33d0*/  FADD R124, R103, -12583039 ;  /* 0xcb40007f677c7421 */ /* 0x000fe20000000000 */
[----:B------:R-:W-:Y:S01]  /*33e0*/  FADD R61, R11, -12583039 ;  /* 0xcb40007f0b3d7421 */ /* 0x000fe20000000000 */
[----:B------:R-:W-:Y:S01]  /*33f0*/  FFMA R65, -R70, 1.4426950216293334961, -R65 ;  /* 0x3fb8aa3b46417823 */ /* 0x000fe20000000941 */
[----:B------:R-:W-:Y:S01]  /*3400*/  FADD R122, R93, -12583039 ;  /* 0xcb40007f5d7a7421 */ /* 0x000fe20000000000 */
[----:B------:R-:W-:Y:S01]  /*3410*/  FFMA R124, -R71, 1.4426950216293334961, -R124 ;  /* 0x3fb8aa3b477c7823 */ /* 0x000fe2000000097c */
[----:B------:R-:W-:Y:S01]  /*3420*/  FFMA R61, -R0, 1.4426950216293334961, -R61 ;  /* 0x3fb8aa3b003d7823 */ /* 0x000fe2000000093d */
[----:B------:R-:W-:Y:S01]  /*3430*/  FFMA R65, -R70, 1.925963033500011079e-08, R65 ;  /* 0x32a5706046417823 */ /* 0x000fe20000000141 */
[----:B--2---:R-:W-:Y:S01]  /*3440*/  FFMA R67, R3, R94, 1 ;  /* 0x3f80000003437423 */ /* 0x004fe2000000005e */
[----:B------:R-:W-:Y:S01]  /*3450*/  FFMA R122, -R69, 1.4426950216293334961, -R122 ;  /* 0x3fb8aa3b457a7823 */ /* 0x000fe2000000097a */
[----:B------:R-:W-:Y:S01]  /*3460*/  FFMA R124, -R71, 1.925963033500011079e-08, R124 ;  /* 0x32a57060477c7823 */ /* 0x000fe2000000017c */
[----:B------:R-:W-:Y:S01]  /*3470*/  FFMA R61, -R0, 1.925963033500011079e-08, R61 ;  /* 0x32a57060003d7823 */ /* 0x000fe2000000013d */
[----:B------:R-:W-:-:S02]  /*3480*/  VIADD R3, R67, 0x1800000 ;  /* 0x0180000043037836 */ /* 0x000fc40000000000 */
[----:B------:R-:W-:Y:S01]  /*3490*/  FFMA R122, -R69, 1.925963033500011079e-08, R122 ;  /* 0x32a57060457a7823 */ /* 0x000fe2000000017a */
[----:B------:R-:W1:Y:S01]  /*34a0*/  MUFU.EX2 R59, R59 ;  /* 0x0000003b003b7308 */ /* 0x000e620000000800 */
[----:B------:R-:W-:Y:S01]  /*34b0*/  SHF.L.U32 R11, R11, 0x17, RZ ;  /* 0x000000170b0b7819 */ /* 0x000fe200000006ff */
[----:B------:R-:W-:Y:S01]  /*34c0*/  IMAD.SHL.U32 R93, R93, 0x800000, RZ ;  /* 0x008000005d5d7824 */ /* 0x000fe200078e00ff */
[----:B------:R-:W-:Y:S01]  /*34d0*/  LOP3.LUT R3, R3, 0x7f800000, RZ, 0xc0, !PT ;  /* 0x7f80000003037812 */ /* 0x000fe200078ec0ff */
[----:B------:R-:W-:Y:S02]  /*34e0*/  IMAD.SHL.U32 R103, R103, 0x800000, RZ ;  /* 0x0080000067677824 */ /* 0x000fe400078e00ff */
[----:B------:R-:W-:Y:S01]  /*34f0*/  FFMA R126, R13, R96, 1 ;  /* 0x3f8000000d7e7423 */ /* 0x000fe20000000060 */
[----:B------:R-:W-:Y:S01]  /*3500*/  FFMA R21, R21, R106, 1 ;  /* 0x3f80000015157423 */ /* 0x000fe2000000006a */
[----:B------:R-:W-:Y:S01]  /*3510*/  ISETP.GT.U32.AND P2, PT, R3, 0x1ffffff, PT ;  /* 0x01ffffff0300780c */ /* 0x000fe20003f44070 */
[----:B------:R-:W2:Y:S01]  /*3520*/  MUFU.EX2 R118, R97 ;  /* 0x0000006100767308 */ /* 0x000ea20000000800 */
[----:B----4-:R-:W-:Y:S01]  /*3530*/  FFMA R63, R63, R116, 1 ;  /* 0x3f8000003f3f7423 */ /* 0x010fe20000000074 */
[----:B---3--:R-:W-:Y:S01]  /*3540*/  FFMA R23, R99, R120, 1 ;  /* 0x3f80000063177423 */ /* 0x008fe20000000078 */
[----:B------:R-:W-:Y:S01]  /*3550*/  FFMA R98, R98, R15, 1 ;  /* 0x3f80000062627423 */ /* 0x000fe2000000000f */
[----:B------:R-:W-:Y:S01]  /*3560*/  FFMA R110, R57, R110, 1 ;  /* 0x3f800000396e7423 */ /* 0x000fe2000000006e */
[----:B------:R-:W-:Y:S01]  /*3570*/  FFMA R107, R107, R112, 1 ;  /* 0x3f8000006b6b7423 */ /* 0x000fe20000000070 */
[----:B------:R-:W-:-:S02]  /*3580*/  FFMA R106, R9, R114, 1 ;  /* 0x3f800000096a7423 */ /* 0x000fc40000000072 */
[----:B------:R-:W3:Y:S01]  /*3590*/  MUFU.EX2 R0, R61 ;  /* 0x0000003d00007308 */ /* 0x000ee20000000800 */
[----:B-1----:R-:W-:-:S07]  /*35a0*/  FFMA R13, R104, R59, 1 ;  /* 0x3f800000680d7423 */ /* 0x002fce000000003b */
[----:B------:R-:W1:Y:S01]  /*35b0*/  MUFU.EX2 R122, R122 ;  /* 0x0000007a007a7308 */ /* 0x000e620000000800 */
[----:B--2---:R-:W-:-:S07]  /*35c0*/  FFMA R118, R95, R118, 1 ;  /* 0x3f8000005f767423 */ /* 0x004fce0000000076 */
[----:B------:R-:W2:Y:S01]  /*35d0*/  MUFU.EX2 R70, R65 ;  /* 0x0000004100467308 */ /* 0x000ea20000000800 */
[----:B---3--:R-:W-:-:S07]  /*35e0*/  FFMA R116, R11, R0, 1 ;  /* 0x3f8000000b747423 */ /* 0x008fce0000000000 */
[----:B------:R-:W3:Y:S01]  /*35f0*/  MUFU.EX2 R124, R124 ;  /* 0x0000007c007c7308 */ /* 0x000ee20000000800 */
[----:B-1----:R-:W-:Y:S01]  /*3600*/  FFMA R93, R93, R122, 1 ;  /* 0x3f8000005d5d7423 */ /* 0x002fe2000000007a */
[----:B--2---:R-:W-:Y:S01]  /*3610*/  FFMA R120, R101, R70, 1 ;  /* 0x3f80000065787423 */ /* 0x004fe20000000046 */
[----:B---3--:R-:W-:Y:S01]  /*3620*/  FFMA R103, R103, R124, 1 ;  /* 0x3f80000067677423 */ /* 0x008fe2000000007c */
[----:B------:R-:W-:Y:S06]  /*3630*/  @P2 BRA `(.L_x_52) ;  /* 0x0000000000142947 */ /* 0x000fec0003800000 */
[----:B------:R-:W-:Y:S02]  /*3640*/  MOV R3, R67 ;  /* 0x0000004300037202 */ /* 0x000fe40000000f00 */
[----:B------:R-:W-:-:S07]  /*3650*/  MOV R94, 0x3670 ;  /* 0x00003670005e7802 */ /* 0x000fce0000000f00 */
[----:B------:R-:W-:Y:S05]  /*3660*/  CALL.REL.NOINC `($__internal_0_$__cuda_sm20_rcp_rn_f32_slowpath) ;  /* 0x000000a400747944 */ /* 0x000fea0003c00000 */
[----:B------:R-:W-:Y:S01]  /*3670*/  IMAD.MOV.U32 R96, RZ, RZ, R0 ;  /* 0x000000ffff607224 */ /* 0x000fe200078e0000 */
[----:B------:R-:W-:Y:S06]  /*3680*/  BRA `(.L_x_53) ;  /* 0x0000000000107947 */ /* 0x000fec0003800000 */
.L_x_52:
[----:B------:R-:W1:Y:S02]  /*3690*/  MUFU.RCP R96, R67 ;  /* 0x0000004300607308 */ /* 0x000e640000001000 */
[----:B-1----:R-:W-:-:S04]  /*36a0*/  FFMA R0, R67, R96, -1 ;  /* 0xbf80000043007423 */ /* 0x002fc80000000060 */
[----:B------:R-:W-:-:S04]  /*36b0*/  FADD.FTZ R3, -R0, -RZ ;  /* 0x800000ff00037221 */ /* 0x000fc80000010100 */
[----:B------:R-:W-:-:S07]  /*36c0*/  FFMA R96, R96, R3, R96 ;  /* 0x0000000360607223 */ /* 0x000fce0000000060 */
.L_x_53:
[----:B------:R-:W-:Y:S05]  /*36d0*/  BSYNC B1 ;  /* 0x0000000000017941 */ /* 0x000fea0003800000 */
.L_x_51:
[----:B------:R-:W-:Y:S01]  /*36e0*/  IADD3 R0, R126, 0x1800000, RZ ;  /* 0x018000007e007810 */ /* 0x000fe20007ffe0ff */
[----:B------:R-:W-:Y:S03]  /*36f0*/  BSSY B1, `(.L_x_54) ;  /* 0x000000d000017945 */ /* 0x000fe60003800000 */
[----:B------:R-:W-:-:S04]  /*3700*/  LOP3.LUT R0, R0, 0x7f800000, RZ, 0xc0, !PT ;  /* 0x7f80000000007812 */ /* 0x000fc800078ec0ff */
[----:B------:R-:W-:-:S13]  /*3710*/  ISETP.GT.U32.AND P2, PT, R0, 0x1ffffff, PT ;  /* 0x01ffffff0000780c */ /* 0x000fda0003f44070 */
[----:B------:R-:W-:Y:S05]  /*3720*/  @P2 BRA `(.L_x_55) ;  /* 0x0000000000142947 */ /* 0x000fea0003800000 */
[----:B------:R-:W-:Y:S01]  /*3730*/  IMAD.MOV.U32 R3, RZ, RZ, R126 ;  /* 0x000000ffff037224 */ /* 0x000fe200078e007e */
[----:B------:R-:W-:-:S07]  /*3740*/  MOV R94, 0x3760 ;  /* 0x00003760005e7802 */ /* 0x000fce0000000f00 */
[----:B------:R-:W-:Y:S05]  /*3750*/  CALL.REL.NOINC `($__internal_0_$__cuda_sm20_rcp_rn_f32_slowpath) ;  /* 0x000000a400387944 */ /* 0x000fea0003c00000 */
[----:B------:R-:W-:Y:S01]  /*3760*/  MOV R9, R0 ;  /* 0x0000000000097202 */ /* 0x000fe20000000f00 */
[----:B------:R-:W-:Y:S06]  /*3770*/  BRA `(.L_x_56) ;  /* 0x0000000000107947 */ /* 0x000fec0003800000 */
.L_x_55:
[----:B------:R-:W1:Y:S02]  /*3780*/  MUFU.RCP R9, R126 ;  /* 0x0000007e00097308 */ /* 0x000e640000001000 */
[----:B-1----:R-:W-:-:S04]  /*3790*/  FFMA R0, R126, R9, -1 ;  /* 0xbf8000007e007423 */ /* 0x002fc80000000009 */
[----:B------:R-:W-:-:S04]  /*37a0*/  FADD.FTZ R0, -R0, -RZ ;  /* 0x800000ff00007221 */ /* 0x000fc80000010100 */
[----:B------:R-:W-:-:S07]  /*37b0*/  FFMA R9, R9, R0, R9 ;  /* 0x0000000009097223 */ /* 0x000fce0000000009 */
.L_x_56:
[----:B------:R-:W-:Y:S05]  /*37c0*/  BSYNC B1 ;  /* 0x0000000000017941 */ /* 0x000fea0003800000 */
.L_x_54:
[----:B------:R-:W-:Y:S01]  /*37d0*/  VIADD R0, R98, 0x1800000 ;  /* 0x0180000062007836 */ /* 0x000fe20000000000 */
[----:B------:R-:W-:Y:S04]  /*37e0*/  BSSY B1, `(.L_x_57) ;  /* 0x000000d000017945 */ /* 0x000fe80003800000 */
[----:B------:R-:W-:-:S04]  /*37f0*/  LOP3.LUT R0, R0, 0x7f800000, RZ, 0xc0, !PT ;  /* 0x7f80000000007812 */ /* 0x000fc800078ec0ff */
[----:B------:R-:W-:-:S13]  /*3800*/  ISETP.GT.U32.AND P2, PT, R0, 0x1ffffff, PT ;  /* 0x01ffffff0000780c */ /* 0x000fda0003f44070 */
[----:B------:R-:W-:Y:S05]  /*3810*/  @P2 BRA `(.L_x_58) ;  /* 0x0000000000142947 */ /* 0x000fea0003800000 */
[----:B------:R-:W-:Y:S02]  /*3820*/  MOV R3, R98 ;  /* 0x0000006200037202 */ /* 0x000fe40000000f00 */
[----:B------:R-:W-:-:S07]  /*3830*/  MOV R94, 0x3850 ;  /* 0x00003850005e7802 */ /* 0x000fce0000000f00 */
[----:B------:R-:W-:Y:S05]  /*3840*/  CALL.REL.NOINC `($__internal_0_$__cuda_sm20_rcp_rn_f32_slowpath) ;  /* 0x000000a000fc7944 */ /* 0x000fea0003c00000 */
[----:B------:R-:W-:Y:S01]  /*3850*/  IMAD.MOV.U32 R97, RZ, RZ, R0 ;  /* 0x000000ffff617224 */ /* 0x000fe200078e0000 */
[----:B------:R-:W-:Y:S06]  /*3860*/  BRA `(.L_x_59) ;  /* 0x0000000000107947 */ /* 0x000fec0003800000 */
.L_x_58:
[----:B------:R-:W1:Y:S02]  /*3870*/  MUFU.RCP R97, R98 ;  /* 0x0000006200617308 */ /* 0x000e640000001000 */
[----:B-1----:R-:W-:-:S04]  /*3880*/  FFMA R0, R98, R97, -1 ;  /* 0xbf80000062007423 */ /* 0x002fc80000000061 */
[----:B------:R-:W-:-:S04]  /*3890*/  FADD.FTZ R0, -R0, -RZ ;  /* 0x800000ff00007221 */ /* 0x000fc80000010100 */
[----:B------:R-:W-:-:S07]  /*38a0*/  FFMA R97, R97, R0, R97 ;  /* 0x0000000061617223 */ /* 0x000fce0000000061 */
.L_x_59:
[----:B------:R-:W-:Y:S05]  /*38b0*/  BSYNC B1 ;  /* 0x0000000000017941 */ /* 0x000fea0003800000 */
.L_x_57:
        /* <DEDUP_REMOVED lines=10> */
.L_x_61:
[----:B------:R-:W1:Y:S02]  /*3960*/  MUFU.RCP R70, R13 ;  /* 0x0000000d00467308 */ /* 0x000e640000001000 */
[----:B-1----:R-:W-:-:S04]  /*3970*/  FFMA R0, R13, R70, -1 ;  /* 0xbf8000000d007423 */ /* 0x002fc80000000046 */
[----:B------:R-:W-:-:S04]  /*3980*/  FADD.FTZ R3, -R0, -RZ ;  /* 0x800000ff00037221 */ /* 0x000fc80000010100 */
[----:B------:R-:W-:-:S07]  /*3990*/  FFMA R70, R70, R3, R70 ;  /* 0x0000000346467223 */ /* 0x000fce0000000046 */
.L_x_62:
[----:B------:R-:W-:Y:S05]  /*39a0*/  BSYNC B1 ;  /* 0x0000000000017941 */ /* 0x000fea0003800000 */
.L_x_60:
        /* <DEDUP_REMOVED lines=10> */
.L_x_64:
[----:B------:R-:W1:Y:S02]  /*3a50*/  MUFU.RCP R98, R21 ;  /* 0x0000001500627308 */ /* 0x000e640000001000 */
[----:B-1----:R-:W-:-:S04]  /*3a60*/  FFMA R0, R21, R98, -1 ;  /* 0xbf80000015007423 */ /* 0x002fc80000000062 */
[----:B------:R-:W-:-:S04]  /*3a70*/  FADD.FTZ R3, -R0, -RZ ;  /* 0x800000ff00037221 */ /* 0x000fc80000010100 */
[----:B------:R-:W-:-:S07]  /*3a80*/  FFMA R98, R98, R3, R98 ;  /* 0x0000000362627223 */ /* 0x000fce0000000062 */
.L_x_65:
[----:B------:R-:W-:Y:S05]  /*3a90*/  BSYNC B1 ;  /* 0x0000000000017941 */ /* 0x000fea0003800000 */
.L_x_63:
        /* <DEDUP_REMOVED lines=10> */
.L_x_67:
[----:B------:R-:W1:Y:S02]  /*3b40*/  MUFU.RCP R11, R108 ;  /* 0x0000006c000b7308 */ /* 0x000e640000001000 */
[----:B-1----:R-:W-:-:S04]  /*3b50*/  FFMA R0, R108, R11, -1 ;  /* 0xbf8000006c007423 */ /* 0x002fc8000000000b */
[----:B------:R-:W-:-:S04]  /*3b60*/  FADD.FTZ R0, -R0, -RZ ;  /* 0x800000ff00007221 */ /* 0x000fc80000010100 */
[----:B------:R-:W-:-:S07]  /*3b70*/  FFMA R11, R11, R0, R11 ;  /* 0x000000000b0b7223 */ /* 0x000fce000000000b */
.L_x_68:
[----:B------:R-:W-:Y:S05]  /*3b80*/  BSYNC B1 ;  /* 0x0000000000017941 */ /* 0x000fea0003800000 */
.L_x_66:
        /* <DEDUP_REMOVED lines=10> */
.L_x_70:
[----:B------:R-:W1:Y:S02]  /*3c30*/  MUFU.RCP R99, R110 ;  /* 0x0000006e00637308 */ /* 0x000e640000001000 */
[----:B-1----:R-:W-:-:S04]  /*3c40*/  FFMA R0, R110, R99, -1 ;  /* 0xbf8000006e007423 */ /* 0x002fc80000000063 */
[----:B------:R-:W-:-:S04]  /*3c50*/  FADD.FTZ R0, -R0, -RZ ;  /* 0x800000ff00007221 */ /* 0x000fc80000010100 */
[----:B------:R-:W-:-:S07]  /*3c60*/  FFMA R99, R99, R0, R99 ;  /* 0x0000000063637223 */ /* 0x000fce0000000063 */
.L_x_71:
[----:B------:R-:W-:Y:S05]  /*3c70*/  BSYNC B1 ;  /* 0x0000000000017941 */ /* 0x000fea0003800000 */
.L_x_69:
        /* <DEDUP_REMOVED lines=10> */
.L_x_73:
[----:B------:R-:W1:Y:S02]  /*3d20*/  MUFU.RCP R104, R107 ;  /* 0x0000006b00687308 */ /* 0x000e640000001000 */
[----:B-1----:R-:W-:-:S04]  /*3d30*/  FFMA R0, R107, R104, -1 ;  /* 0xbf8000006b007423 */ /* 0x002fc80000000068 */
[----:B------:R-:W-:-:S04]  /*3d40*/  FADD.FTZ R3, -R0, -RZ ;  /* 0x800000ff00037221 */ /* 0x000fc80000010100 */
[----:B------:R-:W-:-:S07]  /*3d50*/  FFMA R104, R104, R3, R104 ;  /* 0x0000000368687223 */ /* 0x000fce0000000068 */
.L_x_74:
[----:B------:R-:W-:Y:S05]  /*3d60*/  BSYNC B1 ;  /* 0x0000000000017941 */ /* 0x000fea0003800000 */
.L_x_72:
        /* <DEDUP_REMOVED lines=10> */
.L_x_76:
[----:B------:R-:W1:Y:S02]  /*3e10*/  MUFU.RCP R13, R106 ;  /* 0x0000006a000d7308 */ /* 0x000e640000001000 */
[----:B-1----:R-:W-:-:S04]  /*3e20*/  FFMA R0, R106, R13, -1 ;  /* 0xbf8000006a007423 */ /* 0x002fc8000000000d */
[----:B------:R-:W-:-:S04]  /*3e30*/  FADD.FTZ R0, -R0, -RZ ;  /* 0x800000ff00007221 */ /* 0x000fc80000010100 */
[----:B------:R-:W-:-:S07]  /*3e40*/  FFMA R13, R13, R0, R13 ;  /* 0x000000000d0d7223 */ /* 0x000fce000000000d */
.L_x_77:
[----:B------:R-:W-:Y:S05]  /*3e50*/  BSYNC B1 ;  /* 0x0000000000017941 */ /* 0x000fea0003800000 */
.L_x_75:
        /* <DEDUP_REMOVED lines=10> */
.L_x_79:
[----:B------:R-:W1:Y:S02]  /*3f00*/  MUFU.RCP R106, R63 ;  /* 0x0000003f006a7308 */ /* 0x000e640000001000 */
[----:B-1----:R-:W-:-:S04]  /*3f10*/  FFMA R0, R63, R106, -1 ;  /* 0xbf8000003f007423 */ /* 0x002fc8000000006a */
[----:B------:R-:W-:-:S04]  /*3f20*/  FADD.FTZ R3, -R0, -RZ ;  /* 0x800000ff00037221 */ /* 0x000fc80000010100 */
[----:B------:R-:W-:-:S07]  /*3f30*/  FFMA R106, R106, R3, R106 ;  /* 0x000000036a6a7223 */ /* 0x000fce000000006a */
.L_x_80:
[----:B------:R-:W-:Y:S05]  /*3f40*/  BSYNC B1 ;  /* 0x0000000000017941 */ /* 0x000fea0003800000 */
.L_x_78:
        /* <DEDUP_REMOVED lines=10> */
.L_x_82:
[----:B------:R-:W1:Y:S02]  /*3ff0*/  MUFU.RCP R15, R118 ;  /* 0x00000076000f7308 */ /* 0x000e640000001000 */
[----:B-1----:R-:W-:-:S04]  /*4000*/  FFMA R0, R118, R15, -1 ;  /* 0xbf80000076007423 */ /* 0x002fc8000000000f */
[----:B------:R-:W-:-:S04]  /*4010*/  FADD.FTZ R0, -R0, -RZ ;  /* 0x800000ff00007221 */ /* 0x000fc80000010100 */
[----:B------:R-:W-:-:S07]  /*4020*/  FFMA R15, R15, R0, R15 ;  /* 0x000000000f0f7223 */ /* 0x000fce000000000f */
.L_x_83:
[----:B------:R-:W-:Y:S05]  /*4030*/  BSYNC B1 ;  /* 0x0000000000017941 */ /* 0x000fea0003800000 */
.L_x_81:
        /* <DEDUP_REMOVED lines=10> */
.L_x_85:
[----:B------:R-:W1:Y:S02]  /*40e0*/  MUFU.RCP R108, R23 ;  /* 0x00000017006c7308 */ /* 0x000e640000001000 */
[----:B-1----:R-:W-:-:S04]  /*40f0*/  FFMA R0, R23, R108, -1 ;  /* 0xbf80000017007423 */ /* 0x002fc8000000006c */
[----:B------:R-:W-:-:S04]  /*4100*/  FADD.FTZ R3, -R0, -RZ ;  /* 0x800000ff00037221 */ /* 0x000fc80000010100 */
[----:B------:R-:W-:-:S07]  /*4110*/  FFMA R108, R108, R3, R108 ;  /* 0x000000036c6c7223 */ /* 0x000fce000000006c */
.L_x_86:
[----:B------:R-:W-:Y:S05]  /*4120*/  BSYNC B1 ;  /* 0x0000000000017941 */ /* 0x000fea0003800000 */
.L_x_84:
        /* <DEDUP_REMOVED lines=10> */
.L_x_88:
[----:B------:R-:W1:Y:S02]  /*41d0*/  MUFU.RCP R21, R116 ;  /* 0x0000007400157308 */ /* 0x000e640000001000 */
[----:B-1----:R-:W-:-:S04]  /*41e0*/  FFMA R0, R116, R21, -1 ;  /* 0xbf80000074007423 */ /* 0x002fc80000000015 */
[----:B------:R-:W-:-:S04]  /*41f0*/  FADD.FTZ R0, -R0, -RZ ;  /* 0x800000ff00007221 */ /* 0x000fc80000010100 */
[----:B------:R-:W-:-:S07]  /*4200*/  FFMA R21, R21, R0, R21 ;  /* 0x0000000015157223 */ /* 0x000fce0000000015 */
.L_x_89:
[----:B------:R-:W-:Y:S05]  /*4210*/  BSYNC B1 ;  /* 0x0000000000017941 */ /* 0x000fea0003800000 */
.L_x_87:
        /* <DEDUP_REMOVED lines=10> */
.L_x_91:
[----:B------:R-:W1:Y:S02]  /*42c0*/  MUFU.RCP R110, R93 ;  /* 0x0000005d006e7308 */ /* 0x000e640000001000 */
[----:B-1----:R-:W-:-:S04]  /*42d0*/  FFMA R0, R93, R110, -1 ;  /* 0xbf8000005d007423 */ /* 0x002fc8000000006e */
[----:B------:R-:W-:-:S04]  /*42e0*/  FADD.FTZ R3, -R0, -RZ ;  /* 0x800000ff00037221 */ /* 0x000fc80000010100 */
[----:B------:R-:W-:-:S07]  /*42f0*/  FFMA R110, R110, R3, R110 ;  /* 0x000000036e6e7223 */ /* 0x000fce000000006e */
.L_x_92:
[----:B------:R-:W-:Y:S05]  /*4300*/  BSYNC B1 ;  /* 0x0000000000017941 */ /* 0x000fea0003800000 */
.L_x_90:
        /* <DEDUP_REMOVED lines=10> */
.L_x_94:
[----:B------:R-:W1:Y:S02]  /*43b0*/  MUFU.RCP R23, R120 ;  /* 0x0000007800177308 */ /* 0x000e640000001000 */
[----:B-1----:R-:W-:-:S04]  /*43c0*/  FFMA R0, R120, R23, -1 ;  /* 0xbf80000078007423 */ /* 0x002fc80000000017 */
[----:B------:R-:W-:-:S04]  /*43d0*/  FADD.FTZ R0, -R0, -RZ ;  /* 0x800000ff00007221 */ /* 0x000fc80000010100 */
[----:B------:R-:W-:-:S07]  /*43e0*/  FFMA R23, R23, R0, R23 ;  /* 0x0000000017177223 */ /* 0x000fce0000000017 */
.L_x_95:
[----:B------:R-:W-:Y:S05]  /*43f0*/  BSYNC B1 ;  /* 0x0000000000017941 */ /* 0x000fea0003800000 */
.L_x_93:
        /* <DEDUP_REMOVED lines=8> */
[----:B------:R-:W-:Y:S05]  /*4480*/  BRA `(.L_x_98) ;  /* 0x0000000000107947 */ /* 0x000fea0003800000 */
.L_x_97:
[----:B------:R-:W1:Y:S02]  /*4490*/  MUFU.RCP R0, R103 ;  /* 0x0000006700007308 */ /* 0x000e640000001000 */
[----:B-1----:R-:W-:-:S04]  /*44a0*/  FFMA R3, R103, R0, -1 ;  /* 0xbf80000067037423 */ /* 0x002fc80000000000 */
[----:B------:R-:W-:-:S04]  /*44b0*/  FADD.FTZ R3, -R3, -RZ ;  /* 0x800000ff03037221 */ /* 0x000fc80000010100 */
[----:B------:R-:W-:-:S07]  /*44c0*/  FFMA R0, R0, R3, R0 ;  /* 0x0000000300007223 */ /* 0x000fce0000000000 */
.L_x_98:
[----:B------:R-:W-:Y:S05]  /*44d0*/  BSYNC B1 ;  /* 0x0000000000017941 */ /* 0x000fea0003800000 */
.L_x_96:
[C---:B------:R-:W-:Y:S01]  /*44e0*/  IMAD.SHL.U32 R94, R18.reuse, 0x20, RZ ;  /* 0x00000020125e7824 */ /* 0x040fe200078e00ff */
[----:B------:R-:W-:Y:S01]  /*44f0*/  SHF.L.U32 R3, R18, 0x4, RZ ;  /* 0x0000000412037819 */ /* 0x000fe200000006ff */
[----:B------:R-:W-:Y:S05]  /*4500*/  WARPSYNC.ALL ;  /* 0x0000000000007948 */ /* 0x000fea0003800000 */
[----:B------:R-:W-:Y:S01]  /*4510*/  SHF.R.U32.HI R112, RZ, 0x1, R18 ;  /* 0x00000001ff707819 */ /* 0x000fe20000011612 */
[----:B------:R-:W-:Y:S01]  /*4520*/  BSSY B0, `(.L_x_99) ;  /* 0x0000027000007945 */ /* 0x000fe20003800000 */
[----:B------:R-:W-:Y:S02]  /*4530*/  LOP3.LUT R3, R3, 0xe00, RZ, 0xc0, !PT ;  /* 0x00000e0003037812 */ /* 0x000fe400078ec0ff */
[----:B------:R-:W-:-:S02]  /*4540*/  LOP3.LUT R57, R94, 0xc0, RZ, 0xc0, !PT ;  /* 0x000000c05e397812 */ /* 0x000fc400078ec0ff */
[----:B------:R-:W-:Y:S02]  /*4550*/  SHF.L.U32 R114, R18, 0x2, RZ ;  /* 0x0000000212727819 */ /* 0x000fe400000006ff */
[----:B------:R-:W-:Y:S02]  /*4560*/  LOP3.LUT R3, R3, 0x20, R94, 0xf8, !PT ;  /* 0x0000002003037812 */ /* 0x000fe400078ef85e */
[----:B------:R-:W-:Y:S02]  /*4570*/  LOP3.LUT R57, R57, 0x8, R112, 0xf8, !PT ;  /* 0x0000000839397812 */ /* 0x000fe400078ef870 */
[----:B------:R-:W-:Y:S02]  /*4580*/  LOP3.LUT R3, R3, 0x100, R94, 0xf8, !PT ;  /* 0x0000010003037812 */ /* 0x000fe400078ef85e */
[----:B------:R-:W-:Y:S02]  /*4590*/  LOP3.LUT R114, R57, 0x18, R114, 0x78, !PT ;  /* 0x0000001839727812 */ /* 0x000fe400078e7872 */
[----:B------:R-:W-:Y:S01]  /*45a0*/  F2FP.BF16.F32.PACK_AB R97, R70, R97 ;  /* 0x000000614661723e */ /* 0x000fe200000010ff */
[----:B------:R-:W-:Y:S01]  /*45b0*/  IMAD.MOV.U32 R70, RZ, RZ, 0x20 ;  /* 0x00000020ff467424 */ /* 0x000fe200078e00ff */
[----:B------:R-:W-:-:S02]  /*45c0*/  LOP3.LUT R3, R3, R114, RZ, 0xfc, !PT ;  /* 0x0000007203037212 */ /* 0x000fc400078efcff */
[----:B------:R-:W-:Y:S02]  /*45d0*/  F2FP.BF16.F32.PACK_AB R96, R9, R96 ;  /* 0x000000600960723e */ /* 0x000fe400000010ff */
[----:B------:R-:W-:Y:S02]  /*45e0*/  LOP3.LUT P6, RZ, R18, 0x4, RZ, 0xc0, !PT ;  /* 0x0000000412ff7812 */ /* 0x000fe400078cc0ff */
[----:B------:R-:W-:Y:S02]  /*45f0*/  LEA R9, R3, UR52, 0x1 ;  /* 0x0000003403097c11 */ /* 0x000fe4000f8e08ff */
[----:B------:R-:W-:Y:S02]  /*4600*/  F2FP.BF16.F32.PACK_AB R98, R11, R98 ;  /* 0x000000620b62723e */ /* 0x000fe400000010ff */
[----:B------:R-:W-:Y:S02]  /*4610*/  SEL R70, R70, 0xffffffe0, !P6 ;  /* 0xffffffe046467807 */ /* 0x000fe40007000000 */
[----:B------:R-:W-:-:S02]  /*4620*/  IADD3 R11, R9, 0x200, RZ ;  /* 0x00000200090b7810 */ /* 0x000fc40007ffe0ff */
[----:B------:R-:W-:Y:S02]  /*4630*/  F2FP.BF16.F32.PACK_AB R99, R104, R99 ;  /* 0x000000636863723e */ /* 0x000fe400000010ff */
[----:B------:R-:W-:Y:S02]  /*4640*/  F2FP.BF16.F32.PACK_AB R104, R106, R13 ;  /* 0x0000000d6a68723e */ /* 0x000fe400000010ff */
[----:B------:R-:W-:Y:S01]  /*4650*/  F2FP.BF16.F32.PACK_AB R107, R0, R23 ;  /* 0x00000017006b723e */ /* 0x000fe200000010ff */
[----:B------:R-:W-:Y:S01]  /*4660*/  IMAD.IADD R0, R11, 0x1, R70 ;  /* 0x000000010b007824 */ /* 0x000fe200078e0246 */
[----:B------:R-:W-:Y:S01]  /*4670*/  F2FP.BF16.F32.PACK_AB R105, R108, R15 ;  /* 0x0000000f6c69723e */ /* 0x000fe200000010ff */
[----:B------:R1:W-:Y:S01]  /*4680*/  STSM.16.M88.4 [R9+0x200], R96 ;  /* 0x0002006009007844 */ /* 0x0003e20000000200 */
[----:B------:R-:W-:-:S05]  /*4690*/  F2FP.BF16.F32.PACK_AB R106, R110, R21 ;  /* 0x000000156e6a723e */ /* 0x000fca00000010ff */
[----:B------:R1:W-:Y:S01]  /*46a0*/  STSM.16.M88.4 [R0], R104 ;  /* 0x0000006800007844 */ /* 0x0003e20000000200 */
[----:B------:R-:W-:Y:S01]  /*46b0*/  @!PT LDS RZ, [RZ] ;  /* 0x00000000fffff984 */ /* 0x000fe20000000800 */
[----:B------:R-:W-:Y:S01]  /*46c0*/  @!PT LDS RZ, [RZ] ;  /* 0x00000000fffff984 */ /* 0x000fe20000000800 */
[----:B------:R-:W-:Y:S01]  /*46d0*/  @!PT LDS RZ, [RZ] ;  /* 0x00000000fffff984 */ /* 0x000fe20000000800 */
[----:B------:R-:W-:Y:S01]  /*46e0*/  @!PT LDS RZ, [RZ] ;  /* 0x00000000fffff984 */ /* 0x000fe20000000800 */
[----:B------:R2:W-:Y:S06]  /*46f0*/  MEMBAR.ALL.CTA ;  /* 0x0000000000007992 */ /* 0x0005ec0000008000 */
[----:B--2---:R-:W2:Y:S02]  /*4700*/  FENCE.VIEW.ASYNC.S ;  /* 0x00000000000073c6 */ /* 0x004ea40000000000 */
[----:B--2---:R-:W-:Y:S06]  /*4710*/  BAR.SYNC.DEFER_BLOCKING 0x1, 0x100 ;  /* 0x0044000000007b1d */ /* 0x004fec0000010000 */
[----:B------:R-:W-:Y:S05]  /*4720*/  @P5 BRA `(.L_x_100) ;  /* 0x0000000000185947 */ /* 0x000fea0003800000 */
[----:B------:R-:W-:Y:S02]  /*4730*/  UIADD3 UR4, UP0, UR54, 0x4f0, URZ ;  /* 0x000004f036047890 */ /* 0x000fe4000ff1e03f */
[----:B------:R-:W-:Y:S02]  /*4740*/  UIADD3 UR44, UR52, 0x200, URZ ;  /* 0x00000200342c7890 */ /* 0x000fe4000fffe03f */
[----:B------:R-:W-:-:S09]  /*4750*/  UIADD3.X UR5, URZ, UR55, URZ, UP0, !UPT ;  /* 0x000000373f057290 */ /* 0x000fd200087fe43f */
[----:B------:R2:W-:Y:S01]  /*4760*/  UTMASTG.3D [UR44], [UR4] ;  /* 0x0000002c040073b5 */ /* 0x0005e20008010000 */
[----:B------:R0:W-:Y:S01]  /*4770*/  UTMACMDFLUSH ;  /* 0x00000000000079b7 */ /* 0x0001e20000000000 */
[----:B--2---:R-:W-:-:S04]  /*4780*/  DEPBAR.LE SB0, 0x1 ;  /* 0x000080400000791a */ /* 0x004fc80000000000 */
.L_x_100:
[----:B------:R-:W-:Y:S05]  /*4790*/  BSYNC B0 ;  /* 0x0000000000007941 */ /* 0x000fea0003800000 */
.L_x_99:
[----:B------:R-:W-:Y:S01]  /*47a0*/  BAR.SYNC.DEFER_BLOCKING 0x1, 0x100 ;  /* 0x0044000000007b1d */ /* 0x000fe20000010000 */
[----:B------:R-:W-:-:S13]  /*47b0*/  ISETP.NE.AND P2, PT, RZ, UR43, PT ;  /* 0x0000002bff007c0c */ /* 0x000fda000bf45270 */
[----:B------:R-:W-:Y:S05]  /*47c0*/  @!P2 BRA `(.L_x_101) ;  /* 0x000000000034a947 */ /* 0x000fea0003800000 */
[----:B------:R-:W-:Y:S04]  /*47d0*/  BSSY B0, `(.L_x_102) ;  /* 0x0000009000007945 */ /* 0x000fe80003800000 */
[----:B------:R-:W-:Y:S05]  /*47e0*/  @P0 BRA `(.L_x_103) ;  /* 0x00000000001c0947 */ /* 0x000fea0003800000 */
[----:B------:R-:W-:-:S13]  /*47f0*/  ISETP.NE.AND P2, PT, R102, 0x3, PT ;  /* 0x000000036600780c */ /* 0x000fda0003f45270 */
[----:B------:R-:W-:Y:S05]  /*4800*/  @!P2 BRA `(.L_x_104) ;  /* 0x000000000004a947 */ /* 0x000fea0003800000 */
[----:B------:R-:W-:Y:S01]  /*4810*/  BPT.TRAP 0x1 ;  /* 0x000000040000795c */ /* 0x000fe20000300000 */
.L_x_104:
[----:B------:R-:W-:-:S04]  /*4820*/  ULEA UR4, UR42, UR52, 0x3 ;  /* 0x000000342a047291 */ /* 0x000fc8000f8e183f */
[----:B------:R-:W-:-:S04]  /*4830*/  UIADD3 UR4, UR4, 0x60, URZ ;  /* 0x0000006004047890 */ /* 0x000fc8000fffe03f */
[----:B------:R-:W-:-:S09]  /*4840*/  UPRMT UR4, UR51, 0x654, UR4 ;  /* 0x0000065433047896 */ /* 0x000fd20008000004 */
[----:B------:R-:W-:Y:S03]  /*4850*/  SYNCS.ARRIVE.TRANS64.RED.A1T0 RZ, [UR4], RZ ;  /* 0x000000ffffff79a7 */ /* 0x000fe60008100404 */
.L_x_103:
[----:B------:R-:W-:Y:S05]  /*4860*/  BSYNC B0 ;  /* 0x0000000000007941 */ /* 0x000fea0003800000 */
.L_x_102:
[----:B------:R-:W-:-:S04]  /*4870*/  UIADD3 UR42, UR42, 0x1, URZ ;  /* 0x000000012a2a7890 */ /* 0x000fc8000fffe03f */
[----:B------:R-:W-:-:S04]  /*4880*/  UISETP.NE.AND UP0, UPT, UR42, 0x4, UPT ;  /* 0x000000042a00788c */ /* 0x000fc8000bf05270 */
[----:B------:R-:W-:-:S12]  /*4890*/  USEL UR42, UR42, URZ, UP0 ;  /* 0x0000003f2a2a7287 */ /* 0x000fd80008000000 */
.L_x_101:
[----:B------:R-:W-:Y:S04]  /*48a0*/  BSSY B0, `(.L_x_105) ;  /* 0x0000033000007945 */ /* 0x000fe80003800000 */
[----:B------:R-:W-:Y:S05]  /*48b0*/  @P0 BRA `(.L_x_106) ;  /* 0x0000000000c40947 */ /* 0x000fea0003800000 */
[----:B------:R-:W-:-:S13]  /*48c0*/  ISETP.NE.AND P2, PT, R102, 0x3, PT ;  /* 0x000000036600780c */ /* 0x000fda0003f45270 */
[----:B------:R-:W-:Y:S05]  /*48d0*/  @!P2 BRA `(.L_x_107) ;  /* 0x000000000004a947 */ /* 0x000fea0003800000 */
[----:B------:R-:W-:Y:S01]  /*48e0*/  BPT.TRAP 0x1 ;  /* 0x000000040000795c */ /* 0x000fe20000300000 */
.L_x_107:
[----:B-1----:R-:W-:Y:S01]  /*48f0*/  LEA R0, R4, UR52, 0x3 ;  /* 0x0000003404007c11 */ /* 0x002fe2000f8e18ff */
[----:B------:R-:W-:Y:S01]  /*4900*/  BSSY B1, `(.L_x_108) ;  /* 0x0000004000017945 */ /* 0x000fe20003800000 */
[----:B------:R-:W-:-:S04]  /*4910*/  SHF.L.U32 R3, R89, 0x1f, RZ ;  /* 0x0000001f59037819 */ /* 0x000fc800000006ff */
[----:B------:R-:W1:Y:S02]  /*4920*/  SYNCS.PHASECHK.TRANS64.TRYWAIT P2, [R0+URZ+0x40], R3 ;  /* 0x00004003000075a7 */ /* 0x000e64000804017f */
[----:B-1----:R-:W-:Y:S05]  /*4930*/  @!P2 BRA `(.L_x_109) ;  /* 0x0000008c0040a947 */ /* 0x002fea0003800000 */
.L_x_356:
[----:B------:R-:W-:Y:S05]  /*4940*/  BSYNC B1 ;  /* 0x0000000000017941 */ /* 0x000fea0003800000 */
.L_x_108:
[----:B------:R-:W-:Y:S05]  /*4950*/  @P1 BRA `(.L_x_110) ;  /* 0x0000000000981947 */ /* 0x000fea0003800000 */
[----:B-1----:R-:W-:Y:S01]  /*4960*/  LEA R0, R4, R11, 0xd ;  /* 0x0000000b04007211 */ /* 0x002fe200078e68ff */
[----:B------:R-:W-:Y:S05]  /*4970*/  WARPSYNC.ALL ;  /* 0x0000000000007948 */ /* 0x000fea0003800000 */
[C---:B------:R-:W-:Y:S01]  /*4980*/  VIADD R3, R0.reuse, 0x20 ;  /* 0x0000002000037836 */ /* 0x040fe20000000000 */
[----:B------:R-:W-:Y:S01]  /*4990*/  @P6 IADD3 R3, R0, -0x20, RZ ;  /* 0xffffffe000036810 */ /* 0x000fe20007ffe0ff */
[----:B------:R-:W1:Y:S04]  /*49a0*/  LDSM.16.M88.4 R12, [R0] ;  /* 0x00000000000c783b */ /* 0x000e680000000200 */
[----:B------:R-:W2:Y:S01]  /*49b0*/  LDSM.16.M88.4 R60, [R3] ;  /* 0x00000000033c783b */ /* 0x000ea20000000200 */
[C---:B-1----:R-:W-:Y:S01]  /*49c0*/  LOP3.LUT R7, R12.reuse, 0xffff0000, RZ, 0xc0, !PT ;  /* 0xffff00000c077812 */ /* 0x042fe200078ec0ff */
[----:B------:R-:W-:Y:S01]  /*49d0*/  IMAD.U32 R5, R12, 0x10000, RZ ;  /* 0x000100000c057824 */ /* 0x000fe200078e00ff */
[----:B------:R-:W-:Y:S01]  /*49e0*/  SHF.L.U32 R21, R13, 0x10, RZ ;  /* 0x000000100d157819 */ /* 0x000fe200000006ff */
[----:B------:R-:W-:Y:S01]  /*49f0*/  IMAD.U32 R23, R14, 0x10000, RZ ;  /* 0x000100000e177824 */ /* 0x000fe200078e00ff */
[----:B------:R-:W-:Y:S01]  /*4a00*/  SHF.L.U32 R59, R15, 0x10, RZ ;  /* 0x000000100f3b7819 */ /* 0x000fe200000006ff */
[----:B--2---:R-:W-:Y:S01]  /*4a10*/  IMAD.U32 R65, R60, 0x10000, RZ ;  /* 0x000100003c417824 */ /* 0x004fe200078e00ff */
[----:B------:R-:W-:Y:S01]  /*4a20*/  SHF.L.U32 R3, R61, 0x10, RZ ;  /* 0x000000103d037819 */ /* 0x000fe200000006ff */
[----:B------:R-:W-:Y:S01]  /*4a30*/  IMAD.U32 R69, R62, 0x10000, RZ ;  /* 0x000100003e457824 */ /* 0x000fe200078e00ff */
[----:B------:R-:W-:Y:S01]  /*4a40*/  SHF.L.U32 R93, R63, 0x10, RZ ;  /* 0x000000103f5d7819 */ /* 0x000fe200000006ff */
[C---:B------:R-:W-:Y:S01]  /*4a50*/  FMUL R6, R90.reuse, R5 ;  /* 0x000000055a067220 */ /* 0x040fe20000400000 */
[----:B------:R-:W-:Y:S01]  /*4a60*/  LOP3.LUT R13, R13, 0xffff0000, RZ, 0xc0, !PT ;  /* 0xffff00000d0d7812 */ /* 0x000fe200078ec0ff */
[----:B------:R-:W-:Y:S01]  /*4a70*/  FMUL R8, R90, R7 ;  /* 0x000000075a087220 */ /* 0x000fe20000400000 */
[----:B------:R-:W-:Y:S01]  /*4a80*/  LOP3.LUT R57, R14, 0xffff0000, RZ, 0xc0, !PT ;  /* 0xffff00000e397812 */ /* 0x000fe200078ec0ff */
        /* <DEDUP_REMOVED lines=10> */
[C---:B------:R-:W-:Y:S01]  /*4b30*/  FMUL R58, R90.reuse, R15 ;  /* 0x0000000f5a3a7220 */ /* 0x040fe20000400000 */
[C---:B------:R-:W-:Y:S01]  /*4b40*/  FMUL R60, R90.reuse, R65 ;  /* 0x000000415a3c7220 */ /* 0x040fe20000400000 */
[C---:B------:R-:W-:Y:S01]  /*4b50*/  FMUL R62, R90.reuse, R67 ;  /* 0x000000435a3e7220 */ /* 0x040fe20000400000 */
[C---:B------:R-:W-:Y:S01]  /*4b60*/  FMUL R5, R90.reuse, R3 ;  /* 0x000000035a057220 */ /* 0x040fe20000400000 */
[C---:B------:R-:W-:Y:S01]  /*4b70*/  FMUL R64, R90.reuse, R61 ;  /* 0x0000003d5a407220 */ /* 0x040fe20000400000 */
[C---:B------:R-:W-:Y:S01]  /*4b80*/  FMUL R66, R90.reuse, R69 ;  /* 0x000000455a427220 */ /* 0x040fe20000400000 */
[C---:B------:R-:W-:Y:S01]  /*4b90*/  FMUL R92, R90.reuse, R71 ;  /* 0x000000475a5c7220 */ /* 0x040fe20000400000 */
[C---:B------:R-:W-:Y:S01]  /*4ba0*/  FMUL R7, R90.reuse, R93 ;  /* 0x0000005d5a077220 */ /* 0x040fe20000400000 */
[----:B------:R-:W-:-:S07]  /*4bb0*/  FMUL R68, R90, R63 ;  /* 0x0000003f5a447220 */ /* 0x000fce0000400000 */
.L_x_110:
[----:B------:R-:W-:-:S07]  /*4bc0*/  VIADD R4, R4, 0x1 ;  /* 0x0000000104047836 */ /* 0x000fce0000000000 */
.L_x_106:
[----:B------:R-:W-:Y:S05]  /*4bd0*/  BSYNC B0 ;  /* 0x0000000000007941 */ /* 0x000fea0003800000 */
.L_x_105:
[----:B------:R-:W-:Y:S01]  /*4be0*/  MOV R69, 0x3bbb989d ;  /* 0x3bbb989d00457802 */ /* 0x000fe20000000f00 */
[C---:B------:R-:W-:Y:S01]  /*4bf0*/  FFMA R24, R91.reuse, R24, R6 ;  /* 0x000000185b187223 */ /* 0x040fe20000000006 */
[C---:B------:R-:W-:Y:S01]  /*4c00*/  FFMA R26, R91.reuse, R26, R10 ;  /* 0x0000001a5b1a7223 */ /* 0x040fe2000000000a */
[----:B------:R-:W-:Y:S02]  /*4c10*/  IMAD.MOV.U32 R110, RZ, RZ, 0x437c0000 ;  /* 0x437c0000ff6e7424 */ /* 0x000fe400078e00ff */
[C---:B------:R-:W-:Y:S01]  /*4c20*/  FFMA R25, R91.reuse, R25, R8 ;  /* 0x000000195b197223 */ /* 0x040fe20000000008 */
[-C--:B-1----:R-:W-:Y:S01]  /*4c30*/  FFMA.SAT R0, -R24, R69.reuse, 0.5 ;  /* 0x3f00000018007423 */ /* 0x082fe20000002145 */
[----:B------:R-:W-:Y:S01]  /*4c40*/  FFMA.SAT R15, -R26, R69, 0.5 ;  /* 0x3f0000001a0f7423 */ /* 0x000fe20000002145 */
[----:B------:R-:W-:Y:S01]  /*4c50*/  FFMA R27, R91, R27, R12 ;  /* 0x0000001b5b1b7223 */ /* 0x000fe2000000000c */
[-C--:B------:R-:W-:Y:S01]  /*4c60*/  FFMA.SAT R13, -R25, R69.reuse, 0.5 ;  /* 0x3f000000190d7423 */ /* 0x080fe20000002145 */
[-C--:B------:R-:W-:Y:S01]  /*4c70*/  FFMA.RM R0, R0, R110.reuse, 12582913 ;  /* 0x4b40000100007423 */ /* 0x080fe2000000406e */
[-C--:B------:R-:W-:Y:S01]  /*4c80*/  FFMA.RM R15, R15, R110.reuse, 12582913 ;  /* 0x4b4000010f0f7423 */ /* 0x080fe2000000406e */
[----:B------:R-:W-:Y:S01]  /*4c90*/  FFMA.SAT R23, -R27, R69, 0.5 ;  /* 0x3f0000001b177423 */ /* 0x000fe20000002145 */
[-C--:B------:R-:W-:Y:S01]  /*4ca0*/  FFMA.RM R13, R13, R110.reuse, 12582913 ;  /* 0x4b4000010d0d7423 */ /* 0x080fe2000000406e */
[----:B------:R-:W-:Y:S01]  /*4cb0*/  FADD R3, R0, -12583039 ;  /* 0xcb40007f00037421 */ /* 0x000fe20000000000 */
[----:B------:R-:W-:Y:S01]  /*4cc0*/  FADD R21, R15, -12583039 ;  /* 0xcb40007f0f157421 */ /* 0x000fe20000000000 */
[----:B------:R-:W-:Y:S01]  /*4cd0*/  FFMA R29, R91, R29, R20 ;  /* 0x0000001d5b1d7223 */ /* 0x000fe20000000014 */
[----:B------:R-:W-:Y:S01]  /*4ce0*/  FADD R94, R13, -12583039 ;  /* 0xcb40007f0d5e7421 */ /* 0x000fe20000000000 */
[----:B------:R-:W-:Y:S01]  /*4cf0*/  FFMA R3, -R24, 1.4426950216293334961, -R3 ;  /* 0x3fb8aa3b18037823 */ /* 0x000fe20000000903 */
[----:B------:R-:W-:Y:S01]  /*4d00*/  FFMA.RM R23, R23, R110, 12582913 ;  /* 0x4b40000117177423 */ /* 0x000fe2000000406e */
[----:B------:R-:W-:Y:S01]  /*4d10*/  FFMA R21, -R26, 1.4426950216293334961, -R21 ;  /* 0x3fb8aa3b1a157823 */ /* 0x000fe20000000915 */
[----:B------:R-:W-:Y:S01]  /*4d20*/  FFMA R94, -R25, 1.4426950216293334961, -R94 ;  /* 0x3fb8aa3b195e7823 */ /* 0x000fe2000000095e */
[----:B------:R-:W-:Y:S01]  /*4d30*/  FFMA R3, -R24, 1.925963033500011079e-08, R3 ;  /* 0x32a5706018037823 */ /* 0x000fe20000000103 */
[----:B------:R-:W-:Y:S01]  /*4d40*/  FFMA.SAT R59, -R29, R69, 0.5 ;  /* 0x3f0000001d3b7423 */ /* 0x000fe20000002145 */
[----:B------:R-:W-:Y:S01]  /*4d50*/  FFMA R28, R91, R28, R14 ;  /* 0x0000001c5b1c7223 */ /* 0x000fe2000000000e */
[----:B------:R-:W-:Y:S01]  /*4d60*/  FADD R24, R23, -12583039 ;  /* 0xcb40007f17187421 */ /* 0x000fe20000000000 */
[----:B------:R-:W-:Y:S01]  /*4d70*/  FFMA R21, -R26, 1.925963033500011079e-08, R21 ;  /* 0x32a570601a157823 */ /* 0x000fe20000000115 */
[----:B------:R-:W-:Y:S01]  /*4d80*/  FFMA R94, -R25, 1.925963033500011079e-08, R94 ;  /* 0x32a57060195e7823 */ /* 0x000fe2000000015e */
[-C--:B------:R-:W-:Y:S01]  /*4d90*/  FFMA.RM R59, R59, R110.reuse, 12582913 ;  /* 0x4b4000013b3b7423 */ /* 0x080fe2000000406e */
[----:B------:R-:W-:Y:S01]  /*4da0*/  FFMA R31, R91, R31, R58 ;  /* 0x0000001f5b1f7223 */ /* 0x000fe2000000003a */
[-C--:B------:R-:W-:Y:S01]  /*4db0*/  FFMA.SAT R25, -R28, R69.reuse, 0.5 ;  /* 0x3f0000001c197423 */ /* 0x080fe20000002145 */
[----:B------:R-:W-:Y:S01]  /*4dc0*/  FFMA R26, -R27, 1.4426950216293334961, -R24 ;  /* 0x3fb8aa3b1b1a7823 */ /* 0x000fe20000000918 */
[----:B------:R-:W-:Y:S01]  /*4dd0*/  FADD R96, R59, -12583039 ;  /* 0xcb40007f3b607421 */ /* 0x000fe20000000000 */
[----:B------:R1:W-:Y:S01]  /*4de0*/  MUFU.EX2 R24, R21 ;  /* 0x0000001500187308 */ /* 0x0003e20000000800 */
[----:B------:R-:W-:Y:S01]  /*4df0*/  FFMA.RM R25, R25, R110, 12582913 ;  /* 0x4b40000119197423 */ /* 0x000fe2000000406e */
[----:B------:R-:W-:Y:S01]  /*4e00*/  FFMA R32, R91, R32, R60 ;  /* 0x000000205b207223 */ /* 0x000fe2000000003c */
[----:B------:R-:W-:Y:S01]  /*4e10*/  FFMA R96, -R29, 1.4426950216293334961, -R96 ;  /* 0x3fb8aa3b1d607823 */ /* 0x000fe20000000960 */
[----:B------:R-:W-:Y:S01]  /*4e20*/  FFMA R30, R91, R30, R56 ;  /* 0x0000001e5b1e7223 */ /* 0x000fe20000000038 */
[----:B------:R-:W-:Y:S01]  /*4e30*/  FADD R57, R25, -12583039 ;  /* 0xcb40007f19397421 */ /* 0x000fe20000000000 */
[----:B------:R-:W-:Y:S01]  /*4e40*/  FFMA R26, -R27, 1.925963033500011079e-08, R26 ;  /* 0x32a570601b1a7823 */ /* 0x000fe2000000011a */
[----:B------:R-:W-:Y:S01]  /*4e50*/  FFMA R96, -R29, 1.925963033500011079e-08, R96 ;  /* 0x32a570601d607823 */ /* 0x000fe20000000160 */
[-C--:B------:R-:W-:Y:S01]  /*4e60*/  FFMA.SAT R29, -R32, R69.reuse, 0.5 ;  /* 0x3f000000201d7423 */ /* 0x080fe20000002145 */
[-C--:B-1----:R-:W-:Y:S01]  /*4e70*/  FFMA.SAT R21, -R31, R69.reuse, 0.5 ;  /* 0x3f0000001f157423 */ /* 0x082fe20000002145 */
[----:B------:R-:W-:Y:S01]  /*4e80*/  FFMA R57, -R28, 1.4426950216293334961, -R57 ;  /* 0x3fb8aa3b1c397823 */ /* 0x000fe20000000939 */
[----:B------:R-:W-:Y:S01]  /*4e90*/  FFMA.SAT R27, -R30, R69, 0.5 ;  /* 0x3f0000001e1b7423 */ /* 0x000fe20000002145 */
[-C--:B------:R-:W-:Y:S01]  /*4ea0*/  FFMA.RM R29, R29, R110.reuse, 12582913 ;  /* 0x4b4000011d1d7423 */ /* 0x080fe2000000406e */
[-C--:B------:R-:W-:Y:S01]  /*4eb0*/  FFMA.RM R61, R21, R110.reuse, 12582913 ;  /* 0x4b400001153d7423 */ /* 0x080fe2000000406e */
[----:B------:R-:W-:Y:S01]  /*4ec0*/  FFMA R57, -R28, 1.925963033500011079e-08, R57 ;  /* 0x32a570601c397823 */ /* 0x000fe20000000139 */
[C---:B------:R-:W-:Y:S01]  /*4ed0*/  FFMA R35, R91.reuse, R35, R64 ;  /* 0x000000235b237223 */ /* 0x040fe20000000040 */
[----:B------:R-:W-:Y:S01]  /*4ee0*/  FFMA R33, R91, R33, R62 ;  /* 0x000000215b217223 */ /* 0x000fe2000000003e */
[----:B------:R-:W-:Y:S01]  /*4ef0*/  FADD R98, R61, -12583039 ;  /* 0xcb40007f3d627421 */ /* 0x000fe20000000000 */
[----:B------:R-:W-:Y:S01]  /*4f00*/  FFMA.RM R27, R27, R110, 12582913 ;  /* 0x4b4000011b1b7423 */ /* 0x000fe2000000406e */
[----:B------:R1:W-:Y:S01]  /*4f10*/  MUFU.EX2 R28, R57 ;  /* 0x00000039001c7308 */ /* 0x0003e20000000800 */
[-C--:B------:R-:W-:Y:S01]  /*4f20*/  FFMA.SAT R65, -R35, R69.reuse, 0.5 ;  /* 0x3f00000023417423 */ /* 0x080fe20000002145 */
[----:B------:R-:W-:Y:S01]  /*4f30*/  FFMA R98, -R31, 1.4426950216293334961, -R98 ;  /* 0x3fb8aa3b1f627823 */ /* 0x000fe20000000962 */
[----:B------:R-:W-:Y:S01]  /*4f40*/  FADD R21, R27, -12583039 ;  /* 0xcb40007f1b157421 */ /* 0x000fe20000000000 */
[----:B------:R-:W-:Y:S01]  /*4f50*/  FFMA R34, R91, R34, R5 ;  /* 0x000000225b227223 */ /* 0x000fe20000000005 */
[-C--:B------:R-:W-:Y:S01]  /*4f60*/  FFMA.RM R65, R65, R110.reuse, 12582913 ;  /* 0x4b40000141417423 */ /* 0x080fe2000000406e */
[----:B------:R-:W-:Y:S01]  /*4f70*/  FFMA R98, -R31, 1.925963033500011079e-08, R98 ;  /* 0x32a570601f627823 */ /* 0x000fe20000000162 */
[----:B------:R-:W-:Y:S01]  /*4f80*/  FADD R31, R29, -12583039 ;  /* 0xcb40007f1d1f7421 */ /* 0x000fe20000000000 */
[----:B------:R-:W-:Y:S01]  /*4f90*/  FFMA R21, -R30, 1.4426950216293334961, -R21 ;  /* 0x3fb8aa3b1e157823 */ /* 0x000fe20000000915 */
[-C--:B-1----:R-:W-:Y:S01]  /*4fa0*/  FFMA.SAT R57, -R33, R69.reuse, 0.5 ;  /* 0x3f00000021397423 */ /* 0x082fe20000002145 */
[----:B------:R-:W-:Y:S01]  /*4fb0*/  FFMA.SAT R63, -R34, R69, 0.5 ;  /* 0x3f000000223f7423 */ /* 0x000fe20000002145 */
[C---:B------:R-:W-:Y:S01]  /*4fc0*/  FFMA R31, -R32.reuse, 1.4426950216293334961, -R31 ;  /* 0x3fb8aa3b201f7823 */ /* 0x040fe2000000091f */
[----:B------:R-:W-:Y:S01]  /*4fd0*/  FADD R106, R65, -12583039 ;  /* 0xcb40007f416a7421 */ /* 0x000fe20000000000 */
[-C--:B------:R-:W-:Y:S01]  /*4fe0*/  FFMA.RM R57, R57, R110.reuse, 12582913 ;  /* 0x4b40000139397423 */ /* 0x080fe2000000406e */
[----:B------:R-:W-:Y:S01]  /*4ff0*/  FFMA R37, R91, R37, R92 ;  /* 0x000000255b257223 */ /* 0x000fe2000000005c */
[----:B------:R-:W-:Y:S01]  /*5000*/  FFMA R31, -R32, 1.925963033500011079e-08, R31 ;  /* 0x32a57060201f7823 */ /* 0x000fe2000000011f */
[----:B------:R-:W-:Y:S01]  /*5010*/  FFMA R21, -R30, 1.925963033500011079e-08, R21 ;  /* 0x32a570601e157823 */ /* 0x000fe20000000115 */
[----:B------:R-:W-:Y:S01]  /*5020*/  FADD R104, R57, -12583039 ;  /* 0xcb40007f39687421 */ /* 0x000fe20000000000 */
[----:B------:R-:W-:Y:S01]  /*5030*/  FFMA.RM R63, R63, R110, 12582913 ;  /* 0x4b4000013f3f7423 */ /* 0x000fe2000000406e */
[----:B------:R1:W-:Y:S01]  /*5040*/  MUFU.EX2 R32, R31 ;  /* 0x0000001f00207308 */ /* 0x0003e20000000800 */
[----:B------:R-:W-:Y:S01]  /*5050*/  FFMA R106, -R35, 1.4426950216293334961, -R106 ;  /* 0x3fb8aa3b236a7823 */ /* 0x000fe2000000096a */
[----:B------:R-:W-:Y:S01]  /*5060*/  FFMA R104, -R33, 1.4426950216293334961, -R104 ;  /* 0x3fb8aa3b21687823 */ /* 0x000fe20000000968 */
[C---:B------:R-:W-:Y:S01]  /*5070*/  FFMA R36, R91.reuse, R36, R66 ;  /* 0x000000245b247223 */ /* 0x040fe20000000042 */
[C---:B------:R-:W-:Y:S01]  /*5080*/  FFMA R38, R91.reuse, R38, R7 ;  /* 0x000000265b267223 */ /* 0x040fe20000000007 */
[----:B------:R-:W-:Y:S01]  /*5090*/  FFMA R39, R91, R39, R68 ;  /* 0x000000275b277223 */ /* 0x000fe20000000044 */
[----:B------:R-:W-:Y:S01]  /*50a0*/  FFMA R106, -R35, 1.925963033500011079e-08, R106 ;  /* 0x32a57060236a7823 */ /* 0x000fe2000000016a */
[----:B------:R-:W-:Y:S01]  /*50b0*/  FFMA R104, -R33, 1.925963033500011079e-08, R104 ;  /* 0x32a5706021687823 */ /* 0x000fe20000000168 */
[----:B------:R-:W2:Y:S01]  /*50c0*/  MUFU.EX2 R3, R3 ;  /* 0x0000000300037308 */ /* 0x000ea20000000800 */
[-C--:B-1----:R-:W-:Y:S01]  /*50d0*/  FFMA.SAT R31, -R37, R69.reuse, 0.5 ;  /* 0x3f000000251f7423 */ /* 0x082fe20000002145 */
[-C--:B------:R-:W-:Y:S01]  /*50e0*/  FFMA.SAT R33, -R36, R69.reuse, 0.5 ;  /* 0x3f00000024217423 */ /* 0x080fe20000002145 */
[-C--:B------:R-:W-:Y:S01]  /*50f0*/  FFMA.SAT R67, -R38, R69.reuse, 0.5 ;  /* 0x3f00000026437423 */ /* 0x080fe20000002145 */
[----:B------:R-:W-:Y:S01]  /*5100*/  FFMA.SAT R69, -R39, R69, 0.5 ;  /* 0x3f00000027457423 */ /* 0x000fe20000002145 */
[-C--:B------:R-:W-:Y:S01]  /*5110*/  FFMA.RM R35, R31, R110.reuse, 12582913 ;  /* 0x4b4000011f237423 */ /* 0x080fe2000000406e */
[-C--:B------:R-:W-:Y:S01]  /*5120*/  FFMA.RM R33, R33, R110.reuse, 12582913 ;  /* 0x4b40000121217423 */ /* 0x080fe2000000406e */
[-C--:B------:R-:W-:Y:S01]  /*5130*/  FFMA.RM R67, R67, R110.reuse, 12582913 ;  /* 0x4b40000143437423 */ /* 0x080fe2000000406e */
[----:B------:R1:W3:Y:S01]  /*5140*/  MUFU.EX2 R30, R21 ;  /* 0x00000015001e7308 */ /* 0x0002e20000000800 */
[----:B------:R-:W-:Y:S01]  /*5150*/  FADD R108, R35, -12583039 ;  /* 0xcb40007f236c7421 */ /* 0x000fe20000000000 */
[----:B------:R-:W-:Y:S01]  /*5160*/  FFMA.RM R69, R69, R110, 12582913 ;  /* 0x4b40000145457423 */ /* 0x000fe2000000406e */
[----:B------:R-:W-:Y:S01]  /*5170*/  SHF.L.U32 R0, R0, 0x17, RZ ;  /* 0x0000001700007819 */ /* 0x000fe200000006ff */
[----:B------:R-:W-:Y:S01]  /*5180*/  FADD R31, R33, -12583039 ;  /* 0xcb40007f211f7421 */ /* 0x000fe20000000000 */
[----:B------:R-:W-:Y:S01]  /*5190*/  FFMA R108, -R37, 1.4426950216293334961, -R108 ;  /* 0x3fb8aa3b256c7823 */ /* 0x000fe2000000096c */
[----:B------:R-:W-:Y:S01]  /*51a0*/  FADD R110, R69, -12583039 ;  /* 0xcb40007f456e7421 */ /* 0x000fe20000000000 */
[----:B------:R-:W-:Y:S01]  /*51b0*/  SHF.L.U32 R29, R29, 0x17, RZ ;  /* 0x000000171d1d7819 */ /* 0x000fe200000006ff */
[----:B------:R-:W-:Y:S01]  /*51c0*/  FFMA R31, -R36, 1.4426950216293334961, -R31 ;  /* 0x3fb8aa3b241f7823 */ /* 0x000fe2000000091f */
[----:B-1----:R-:W-:Y:S01]  /*51d0*/  FADD R21, R63, -12583039 ;  /* 0xcb40007f3f157421 */ /* 0x002fe20000000000 */
[----:B------:R-:W-:Y:S01]  /*51e0*/  FFMA R108, -R37, 1.925963033500011079e-08, R108 ;  /* 0x32a57060256c7823 */ /* 0x000fe2000000016c */
[----:B--2---:R-:W-:Y:S01]  /*51f0*/  FFMA R37, R0, R3, 1 ;  /* 0x3f80000000257423 */ /* 0x004fe20000000003 */
[C---:B------:R-:W-:Y:S01]  /*5200*/  FFMA R110, -R39.reuse, 1.4426950216293334961, -R110 ;  /* 0x3fb8aa3b276e7823 */ /* 0x040fe2000000096e */
[----:B------:R-:W-:Y:S01]  /*5210*/  FFMA R21, -R34, 1.4426950216293334961, -R21 ;  /* 0x3fb8aa3b22157823 */ /* 0x000fe20000000915 */
[----:B------:R-:W-:Y:S01]  /*5220*/  FFMA R31, -R36, 1.925963033500011079e-08, R31 ;  /* 0x32a57060241f7823 */ /* 0x000fe2000000011f */
[----:B------:R-:W-:Y:S01]  /*5230*/  MUFU.EX2 R96, R96 ;  /* 0x0000006000607308 */ /* 0x000fe20000000800 */
[----:B------:R-:W-:Y:S01]  /*5240*/  FFMA R110, -R39, 1.925963033500011079e-08, R110 ;  /* 0x32a57060276e7823 */ /* 0x000fe2000000016e */
[----:B------:R-:W-:Y:S01]  /*5250*/  FFMA R21, -R34, 1.925963033500011079e-08, R21 ;  /* 0x32a5706022157823 */ /* 0x000fe20000000115 */
[----:B------:R-:W-:Y:S01]  /*5260*/  IADD3 R3, R37, 0x1800000, RZ ;  /* 0x0180000025037810 */ /* 0x000fe20007ffe0ff */
[----:B------:R-:W-:Y:S01]  /*5270*/  IMAD.SHL.U32 R59, R59, 0x800000, RZ ;  /* 0x008000003b3b7824 */ /* 0x000fe200078e00ff */
[----:B------:R-:W-:Y:S01]  /*5280*/  SHF.L.U32 R15, R15, 0x17, RZ ;  /* 0x000000170f0f7819 */ /* 0x000fe200000006ff */
[----:B------:R-:W-:Y:S01]  /*5290*/  IMAD.SHL.U32 R13, R13, 0x800000, RZ ;  /* 0x008000000d0d7824 */ /* 0x000fe200078e00ff */
[----:B------:R-:W-:Y:S01]  /*52a0*/  LOP3.LUT R3, R3, 0x7f800000, RZ, 0xc0, !PT ;  /* 0x7f80000003037812 */ /* 0x000fe200078ec0ff */
[----:B------:R1:W2:Y:S01]  /*52b0*/  MUFU.EX2 R34, R21 ;  /* 0x0000001500227308 */ /* 0x0002a20000000800 */
[----:B------:R-:W-:Y:S01]  /*52c0*/  SHF.L.U32 R25, R25, 0x17, RZ ;  /* 0x0000001719197819 */ /* 0x000fe200000006ff */
[----:B------:R-:W-:Y:S01]  /*52d0*/  IMAD.SHL.U32 R23, R23, 0x800000, RZ ;  /* 0x0080000017177824 */ /* 0x000fe200078e00ff */
[----:B------:R-:W-:Y:S01]  /*52e0*/  ISETP.GT.U32.AND P2, PT, R3, 0x1ffffff, PT ;  /* 0x01ffffff0300780c */ /* 0x000fe20003f44070 */
[----:B------:R-:W-:Y:S01]  /*52f0*/  IMAD.SHL.U32 R61, R61, 0x800000, RZ ;  /* 0x008000003d3d7824 */ /* 0x000fe200078e00ff */
[----:B------:R-:W-:Y:S01]  /*5300*/  SHF.L.U32 R27, R27, 0x17, RZ ;  /* 0x000000171b1b7819 */ /* 0x000fe200000006ff */
[----:B------:R-:W-:Y:S01]  /*5310*/  IMAD.SHL.U32 R57, R57, 0x800000, RZ ;  /* 0x0080000039397824 */ /* 0x000fe200078e00ff */
[----:B------:R-:W-:Y:S01]  /*5320*/  SHF.L.U32 R65, R65, 0x17, RZ ;  /* 0x0000001741417819 */ /* 0x000fe200000006ff */
[----:B------:R-:W4:Y:S01]  /*5330*/  MUFU.EX2 R94, R94 ;  /* 0x0000005e005e7308 */ /* 0x000f220000000800 */
[----:B-1----:R-:W-:Y:S01]  /*5340*/  FADD R21, R67, -12583039 ;  /* 0xcb40007f43157421 */ /* 0x002fe20000000000 */
[----:B------:R-:W-:Y:S01]  /*5350*/  SHF.L.U32 R35, R35, 0x17, RZ ;  /* 0x0000001723237819 */ /* 0x000fe200000006ff */
[----:B------:R-:W-:Y:S01]  /*5360*/  IMAD.SHL.U32 R63, R63, 0x800000, RZ ;  /* 0x008000003f3f7824 */ /* 0x000fe200078e00ff */
[----:B------:R-:W-:Y:S01]  /*5370*/  SHF.L.U32 R69, R69, 0x17, RZ ;  /* 0x0000001745457819 */ /* 0x000fe200000006ff */
[C---:B------:R-:W-:Y:S01]  /*5380*/  FFMA R21, -R38.reuse, 1.4426950216293334961, -R21 ;  /* 0x3fb8aa3b26157823 */ /* 0x040fe20000000915 */
[----:B------:R-:W-:Y:S01]  /*5390*/  IMAD.SHL.U32 R33, R33, 0x800000, RZ ;  /* 0x0080000021217824 */ /* 0x000fe200078e00ff */
[----:B------:R-:W-:Y:S01]  /*53a0*/  BSSY B1, `(.L_x_111) ;  /* 0x0000024000017945 */ /* 0x000fe20003800000 */
[----:B------:R-:W1:Y:S01]  /*53b0*/  MUFU.EX2 R26, R26 ;  /* 0x0000001a001a7308 */ /* 0x000e620000000800 */
[----:B------:R-:W-:Y:S01]  /*53c0*/  FFMA R21, -R38, 1.925963033500011079e-08, R21 ;  /* 0x32a5706026157823 */ /* 0x000fe20000000115 */
[----:B------:R-:W-:-:S02]  /*53d0*/  IMAD.SHL.U32 R67, R67, 0x800000, RZ ;  /* 0x0080000043437824 */ /* 0x000fc400078e00ff */
[----:B------:R-:W-:Y:S01]  /*53e0*/  FFMA R32, R29, R32, 1 ;  /* 0x3f8000001d207423 */ /* 0x000fe20000000020 */
[----:B------:R-:W-:Y:S01]  /*53f0*/  FFMA R116, R15, R24, 1 ;  /* 0x3f8000000f747423 */ /* 0x000fe20000000018 */
[----:B------:R-:W-:Y:S01]  /*5400*/  FFMA R28, R25, R28, 1 ;  /* 0x3f800000191c7423 */ /* 0x000fe2000000001c */
[----:B---3--:R-:W-:Y:S01]  /*5410*/  FFMA R30, R27, R30, 1 ;  /* 0x3f8000001b1e7423 */ /* 0x008fe2000000001e */
[----:B--2---:R-:W-:Y:S01]  /*5420*/  FFMA R34, R63, R34, 1 ;  /* 0x3f8000003f227423 */ /* 0x004fe20000000022 */
[----:B------:R-:W2:Y:S01]  /*5430*/  MUFU.EX2 R98, R98 ;  /* 0x0000006200627308 */ /* 0x000ea20000000800 */
[----:B----4-:R-:W-:-:S07]  /*5440*/  FFMA R38, R13, R94, 1 ;  /* 0x3f8000000d267423 */ /* 0x010fce000000005e */
[----:B------:R-:W3:Y:S01]  /*5450*/  MUFU.EX2 R104, R104 ;  /* 0x0000006800687308 */ /* 0x000ee20000000800 */
[----:B-1----:R-:W-:-:S07]  /*5460*/  FFMA R23, R23, R26, 1 ;  /* 0x3f80000017177423 */ /* 0x002fce000000001a */
[----:B------:R-:W1:Y:S01]  /*5470*/  MUFU.EX2 R106, R106 ;  /* 0x0000006a006a7308 */ /* 0x000e620000000800 */
[----:B--2---:R-:W-:-:S07]  /*5480*/  FFMA R39, R61, R98, 1 ;  /* 0x3f8000003d277423 */ /* 0x004fce0000000062 */
[----:B------:R2:W4:Y:S01]  /*5490*/  MUFU.EX2 R36, R31 ;  /* 0x0000001f00247308 */ /* 0x0005220000000800 */
[----:B---3--:R-:W-:-:S07]  /*54a0*/  FFMA R29, R57, R104, 1 ;  /* 0x3f800000391d7423 */ /* 0x008fce0000000068 */
[----:B------:R-:W3:Y:S01]  /*54b0*/  MUFU.EX2 R108, R108 ;  /* 0x0000006c006c7308 */ /* 0x000ee20000000800 */
[----:B--2---:R-:W-:Y:S01]  /*54c0*/  FFMA R31, R59, R96, 1 ;  /* 0x3f8000003b1f7423 */ /* 0x004fe20000000060 */
[----:B-1----:R-:W-:-:S06]  /*54d0*/  FFMA R65, R65, R106, 1 ;  /* 0x3f80000041417423 */ /* 0x002fcc000000006a */
[----:B------:R-:W1:Y:S01]  /*54e0*/  MUFU.EX2 R0, R21 ;  /* 0x0000001500007308 */ /* 0x000e620000000800 */
[----:B----4-:R-:W-:-:S07]  /*54f0*/  FFMA R36, R33, R36, 1 ;  /* 0x3f80000021247423 */ /* 0x010fce0000000024 */
[----:B------:R-:W2:Y:S01]  /*5500*/  MUFU.EX2 R110, R110 ;  /* 0x0000006e006e7308 */ /* 0x000ea20000000800 */
[----:B---3--:R-:W-:Y:S01]  /*5510*/  FFMA R35, R35, R108, 1 ;  /* 0x3f80000023237423 */ /* 0x008fe2000000006c */
[----:B-1----:R-:W-:Y:S01]  /*5520*/  FFMA R96, R67, R0, 1 ;  /* 0x3f80000043607423 */ /* 0x002fe20000000000 */
[----:B--2---:R-:W-:Y:S01]  /*5530*/  FFMA R69, R69, R110, 1 ;  /* 0x3f80000045457423 */ /* 0x004fe2000000006e */
[----:B------:R-:W-:Y:S06]  /*5540*/  @P2 BRA `(.L_x_112) ;  /* 0x0000000000142947 */ /* 0x000fec0003800000 */
[----:B------:R-:W-:Y:S01]  /*5550*/  IMAD.MOV.U32 R3, RZ, RZ, R37 ;  /* 0x000000ffff037224 */ /* 0x000fe200078e0025 */
[----:B------:R-:W-:-:S07]  /*5560*/  MOV R94, 0x5580 ;  /* 0x00005580005e7802 */ /* 0x000fce0000000f00 */
[----:B------:R-:W-:Y:S05]  /*5570*/  CALL.REL.NOINC `($__internal_0_$__cuda_sm20_rcp_rn_f32_slowpath) ;  /* 0x0000008400b07944 */ /* 0x000fea0003c00000 */
[----:B------:R-:W-:Y:S01]  /*5580*/  MOV R24, R0 ;  /* 0x0000000000187202 */ /* 0x000fe20000000f00 */
[----:B------:R-:W-:Y:S06]  /*5590*/  BRA `(.L_x_113) ;  /* 0x0000000000107947 */ /* 0x000fec0003800000 */
.L_x_112:
[----:B------:R-:W1:Y:S02]  /*55a0*/  MUFU.RCP R24, R37 ;  /* 0x0000002500187308 */ /* 0x000e640000001000 */
[----:B-1----:R-:W-:-:S04]  /*55b0*/  FFMA R0, R37, R24, -1 ;  /* 0xbf80000025007423 */ /* 0x002fc80000000018 */
[----:B------:R-:W-:-:S04]  /*55c0*/  FADD.FTZ R3, -R0, -RZ ;  /* 0x800000ff00037221 */ /* 0x000fc80000010100 */
[----:B------:R-:W-:-:S07]  /*55d0*/  FFMA R24, R24, R3, R24 ;  /* 0x0000000318187223 */ /* 0x000fce0000000018 */
.L_x_113:
[----:B------:R-:W-:Y:S05]  /*55e0*/  BSYNC B1 ;  /* 0x0000000000017941 */ /* 0x000fea0003800000 */
.L_x_111:
        /* <DEDUP_REMOVED lines=10> */
.L_x_115:
[----:B------:R-:W1:Y:S02]  /*5690*/  MUFU.RCP R13, R38 ;  /* 0x00000026000d7308 */ /* 0x000e640000001000 */
[----:B-1----:R-:W-:-:S04]  /*56a0*/  FFMA R0, R38, R13, -1 ;  /* 0xbf80000026007423 */ /* 0x002fc8000000000d */
[----:B------:R-:W-:-:S04]  /*56b0*/  FADD.FTZ R0, -R0, -RZ ;  /* 0x800000ff00007221 */ /* 0x000fc80000010100 */
[----:B------:R-:W-:-:S07]  /*56c0*/  FFMA R13, R13, R0, R13 ;  /* 0x000000000d0d7223 */ /* 0x000fce000000000d */
.L_x_116:
[----:B------:R-:W-:Y:S05]  /*56d0*/  BSYNC B1 ;  /* 0x0000000000017941 */ /* 0x000fea0003800000 */
.L_x_114:
        /* <DEDUP_REMOVED lines=10> */
.L_x_118:
[----:B------:R-:W1:Y:S02]  /*5780*/  MUFU.RCP R25, R116 ;  /* 0x0000007400197308 */ /* 0x000e640000001000 */
[----:B-1----:R-:W-:-:S04]  /*5790*/  FFMA R0, R116, R25, -1 ;  /* 0xbf80000074007423 */ /* 0x002fc80000000019 */
[----:B------:R-:W-:-:S04]  /*57a0*/  FADD.FTZ R0, -R0, -RZ ;  /* 0x800000ff00007221 */ /* 0x000fc80000010100 */
[----:B------:R-:W-:-:S07]  /*57b0*/  FFMA R25, R25, R0, R25 ;  /* 0x0000000019197223 */ /* 0x000fce0000000019 */
.L_x_119:
[----:B------:R-:W-:Y:S05]  /*57c0*/  BSYNC B1 ;  /* 0x0000000000017941 */ /* 0x000fea0003800000 */
.L_x_117:
        /* <DEDUP_REMOVED lines=10> */
.L_x_121:
[----:B------:R-:W1:Y:S02]  /*5870*/  MUFU.RCP R26, R23 ;  /* 0x00000017001a7308 */ /* 0x000e640000001000 */
[----:B-1----:R-:W-:-:S04]  /*5880*/  FFMA R0, R23, R26, -1 ;  /* 0xbf80000017007423 */ /* 0x002fc8000000001a */
[----:B------:R-:W-:-:S04]  /*5890*/  FADD.FTZ R3, -R0, -RZ ;  /* 0x800000ff00037221 */ /* 0x000fc80000010100 */
[----:B------:R-:W-:-:S07]  /*58a0*/  FFMA R26, R26, R3, R26 ;  /* 0x000000031a1a7223 */ /* 0x000fce000000001a */
.L_x_122:
[----:B------:R-:W-:Y:S05]  /*58b0*/  BSYNC B1 ;  /* 0x0000000000017941 */ /* 0x000fea0003800000 */
.L_x_120:
        /* <DEDUP_REMOVED lines=10> */
.L_x_124:
[----:B------:R-:W1:Y:S02]  /*5960*/  MUFU.RCP R15, R28 ;  /* 0x0000001c000f7308 */ /* 0x000e640000001000 */
[----:B-1----:R-:W-:-:S04]  /*5970*/  FFMA R0, R28, R15, -1 ;  /* 0xbf8000001c007423 */ /* 0x002fc8000000000f */
[----:B------:R-:W-:-:S04]  /*5980*/  FADD.FTZ R0, -R0, -RZ ;  /* 0x800000ff00007221 */ /* 0x000fc80000010100 */
[----:B------:R-:W-:-:S07]  /*5990*/  FFMA R15, R15, R0, R15 ;  /* 0x000000000f0f7223 */ /* 0x000fce000000000f */
.L_x_125:
[----:B------:R-:W-:Y:S05]  /*59a0*/  BSYNC B1 ;  /* 0x0000000000017941 */ /* 0x000fea0003800000 */
.L_x_123:
        /* <DEDUP_REMOVED lines=10> */
.L_x_127:
[----:B------:R-:W1:Y:S02]  /*5a50*/  MUFU.RCP R28, R31 ;  /* 0x0000001f001c7308 */ /* 0x000e640000001000 */
[----:B-1----:R-:W-:-:S04]  /*5a60*/  FFMA R0, R31, R28, -1 ;  /* 0xbf8000001f007423 */ /* 0x002fc8000000001c */
[----:B------:R-:W-:-:S04]  /*5a70*/  FADD.FTZ R3, -R0, -RZ ;  /* 0x800000ff00037221 */ /* 0x000fc80000010100 */
[----:B------:R-:W-:-:S07]  /*5a80*/  FFMA R28, R28, R3, R28 ;  /* 0x000000031c1c7223 */ /* 0x000fce000000001c */
.L_x_128:
[----:B------:R-:W-:Y:S05]  /*5a90*/  BSYNC B1 ;  /* 0x0000000000017941 */ /* 0x000fea0003800000 */
.L_x_126:
        /* <DEDUP_REMOVED lines=10> */
.L_x_130:
[----:B------:R-:W1:Y:S02]  /*5b40*/  MUFU.RCP R27, R30 ;  /* 0x0000001e001b7308 */ /* 0x000e640000001000 */
[----:B-1----:R-:W-:-:S04]  /*5b50*/  FFMA R0, R30, R27, -1 ;  /* 0xbf8000001e007423 */ /* 0x002fc8000000001b */
[----:B------:R-:W-:-:S04]  /*5b60*/  FADD.FTZ R0, -R0, -RZ ;  /* 0x800000ff00007221 */ /* 0x000fc80000010100 */
[----:B------:R-:W-:-:S07]  /*5b70*/  FFMA R27, R27, R0, R27 ;  /* 0x000000001b1b7223 */ /* 0x000fce000000001b */
.L_x_131:
[----:B------:R-:W-:Y:S05]  /*5b80*/  BSYNC B1 ;  /* 0x0000000000017941 */ /* 0x000fea0003800000 */
.L_x_129:
        /* <DEDUP_REMOVED lines=10> */
.L_x_133:
[----:B------:R-:W1:Y:S02]  /*5c30*/  MUFU.RCP R30, R39 ;  /* 0x00000027001e7308 */ /* 0x000e640000001000 */
[----:B-1----:R-:W-:-:S04]  /*5c40*/  FFMA R0, R39, R30, -1 ;  /* 0xbf80000027007423 */ /* 0x002fc8000000001e */
[----:B------:R-:W-:-:S04]  /*5c50*/  FADD.FTZ R3, -R0, -RZ ;  /* 0x800000ff00037221 */ /* 0x000fc80000010100 */
[----:B------:R-:W-:-:S07]  /*5c60*/  FFMA R30, R30, R3, R30 ;  /* 0x000000031e1e7223 */ /* 0x000fce000000001e */
.L_x_134:
[----:B------:R-:W-:Y:S05]  /*5c70*/  BSYNC B1 ;  /* 0x0000000000017941 */ /* 0x000fea0003800000 */
.L_x_132:
        /* <DEDUP_REMOVED lines=10> */
.L_x_136:
[----:B------:R-:W1:Y:S02]  /*5d20*/  MUFU.RCP R21, R32 ;  /* 0x0000002000157308 */ /* 0x000e640000001000 */
[----:B-1----:R-:W-:-:S04]  /*5d30*/  FFMA R0, R32, R21, -1 ;  /* 0xbf80000020007423 */ /* 0x002fc80000000015 */
[----:B------:R-:W-:-:S04]  /*5d40*/  FADD.FTZ R0, -R0, -RZ ;  /* 0x800000ff00007221 */ /* 0x000fc80000010100 */
[----:B------:R-:W-:-:S07]  /*5d50*/  FFMA R21, R21, R0, R21 ;  /* 0x0000000015157223 */ /* 0x000fce0000000015 */
.L_x_137:
[----:B------:R-:W-:Y:S05]  /*5d60*/  BSYNC B1 ;  /* 0x0000000000017941 */ /* 0x000fea0003800000 */
.L_x_135:
        /* <DEDUP_REMOVED lines=10> */
.L_x_139:
[----:B------:R-:W1:Y:S02]  /*5e10*/  MUFU.RCP R32, R29 ;  /* 0x0000001d00207308 */ /* 0x000e640000001000 */
[----:B-1----:R-:W-:-:S04]  /*5e20*/  FFMA R0, R29, R32, -1 ;  /* 0xbf8000001d007423 */ /* 0x002fc80000000020 */
[----:B------:R-:W-:-:S04]  /*5e30*/  FADD.FTZ R3, -R0, -RZ ;  /* 0x800000ff00037221 */ /* 0x000fc80000010100 */
[----:B------:R-:W-:-:S07]  /*5e40*/  FFMA R32, R32, R3, R32 ;  /* 0x0000000320207223 */ /* 0x000fce0000000020 */
.L_x_140:
[----:B------:R-:W-:Y:S05]  /*5e50*/  BSYNC B1 ;  /* 0x0000000000017941 */ /* 0x000fea0003800000 */
.L_x_138:
        /* <DEDUP_REMOVED lines=10> */
.L_x_142:
[----:B------:R-:W1:Y:S02]  /*5f00*/  MUFU.RCP R23, R34 ;  /* 0x0000002200177308 */ /* 0x000e640000001000 */
[----:B-1----:R-:W-:-:S04]  /*5f10*/  FFMA R0, R34, R23, -1 ;  /* 0xbf80000022007423 */ /* 0x002fc80000000017 */
[----:B------:R-:W-:-:S04]  /*5f20*/  FADD.FTZ R0, -R0, -RZ ;  /* 0x800000ff00007221 */ /* 0x000fc80000010100 */
[----:B------:R-:W-:-:S07]  /*5f30*/  FFMA R23, R23, R0, R23 ;  /* 0x0000000017177223 */ /* 0x000fce0000000017 */
.L_x_143:
[----:B------:R-:W-:Y:S05]  /*5f40*/  BSYNC B1 ;  /* 0x0000000000017941 */ /* 0x000fea0003800000 */
.L_x_141:
        /* <DEDUP_REMOVED lines=10> */
.L_x_145:
[----:B------:R-:W1:Y:S02]  /*5ff0*/  MUFU.RCP R34, R65 ;  /* 0x0000004100227308 */ /* 0x000e640000001000 */
[----:B-1----:R-:W-:-:S04]  /*6000*/  FFMA R0, R65, R34, -1 ;  /* 0xbf80000041007423 */ /* 0x002fc80000000022 */
[----:B------:R-:W-:-:S04]  /*6010*/  FADD.FTZ R3, -R0, -RZ ;  /* 0x800000ff00037221 */ /* 0x000fc80000010100 */
[----:B------:R-:W-:-:S07]  /*6020*/  FFMA R34, R34, R3, R34 ;  /* 0x0000000322227223 */ /* 0x000fce0000000022 */
.L_x_146:
[----:B------:R-:W-:Y:S05]  /*6030*/  BSYNC B1 ;  /* 0x0000000000017941 */ /* 0x000fea0003800000 */
.L_x_144:
        /* <DEDUP_REMOVED lines=10> */
.L_x_148:
[----:B------:R-:W1:Y:S02]  /*60e0*/  MUFU.RCP R29, R36 ;  /* 0x00000024001d7308 */ /* 0x000e640000001000 */
[----:B-1----:R-:W-:-:S04]  /*60f0*/  FFMA R0, R36, R29, -1 ;  /* 0xbf80000024007423 */ /* 0x002fc8000000001d */
[----:B------:R-:W-:-:S04]  /*6100*/  FADD.FTZ R0, -R0, -RZ ;  /* 0x800000ff00007221 */ /* 0x000fc80000010100 */
[----:B------:R-:W-:-:S07]  /*6110*/  FFMA R29, R29, R0, R29 ;  /* 0x000000001d1d7223 */ /* 0x000fce000000001d */
.L_x_149:
[----:B------:R-:W-:Y:S05]  /*6120*/  BSYNC B1 ;  /* 0x0000000000017941 */ /* 0x000fea0003800000 */
.L_x_147:
        /* <DEDUP_REMOVED lines=10> */
.L_x_151:
[----:B------:R-:W1:Y:S02]  /*61d0*/  MUFU.RCP R36, R35 ;  /* 0x0000002300247308 */ /* 0x000e640000001000 */
[----:B-1----:R-:W-:-:S04]  /*61e0*/  FFMA R0, R35, R36, -1 ;  /* 0xbf80000023007423 */ /* 0x002fc80000000024 */
[----:B------:R-:W-:-:S04]  /*61f0*/  FADD.FTZ R3, -R0, -RZ ;  /* 0x800000ff00037221 */ /* 0x000fc80000010100 */
[----:B------:R-:W-:-:S07]  /*6200*/  FFMA R36, R36, R3, R36 ;  /* 0x0000000324247223 */ /* 0x000fce0000000024 */
.L_x_152:
[----:B------:R-:W-:Y:S05]  /*6210*/  BSYNC B1 ;  /* 0x0000000000017941 */ /* 0x000fea0003800000 */
.L_x_150:
        /* <DEDUP_REMOVED lines=10> */
.L_x_154:
[----:B------:R-:W1:Y:S02]  /*62c0*/  MUFU.RCP R31, R96 ;  /* 0x00000060001f7308 */ /* 0x000e640000001000 */
[----:B-1----:R-:W-:-:S04]  /*62d0*/  FFMA R0, R96, R31, -1 ;  /* 0xbf80000060007423 */ /* 0x002fc8000000001f */
[----:B------:R-:W-:-:S04]  /*62e0*/  FADD.FTZ R0, -R0, -RZ ;  /* 0x800000ff00007221 */ /* 0x000fc80000010100 */
[----:B------:R-:W-:-:S07]  /*62f0*/  FFMA R31, R31, R0, R31 ;  /* 0x000000001f1f7223 */ /* 0x000fce000000001f */
.L_x_155:
[----:B------:R-:W-:Y:S05]  /*6300*/  BSYNC B1 ;  /* 0x0000000000017941 */ /* 0x000fea0003800000 */
.L_x_153:
[----:B------:R-:W-:-:S05]  /*6310*/  VIADD R0, R69, 0x1800000 ;  /* 0x0180000045007836 */ /* 0x000fca0000000000 */
[----:B------:R-:W-:-:S04]  /*6320*/  LOP3.LUT R0, R0, 0x7f800000, RZ, 0xc0, !PT ;  /* 0x7f80000000007812 */ /* 0x000fc800078ec0ff */
[----:B------:R-:W-:-:S13]  /*6330*/  ISETP.GT.U32.AND P2, PT, R0, 0x1ffffff, PT ;  /* 0x01ffffff0000780c */ /* 0x000fda0003f44070 */
[----:B------:R-:W-:Y:S05]  /*6340*/  @P2 BRA `(.L_x_156) ;  /* 0x0000000000102947 */ /* 0x000fea0003800000 */
[----:B------:R-:W-:Y:S02]  /*6350*/  MOV R3, R69 ;  /* 0x0000004500037202 */ /* 0x000fe40000000f00 */
[----:B------:R-:W-:-:S07]  /*6360*/  MOV R94, 0x6380 ;  /* 0x00006380005e7802 */ /* 0x000fce0000000f00 */
[----:B------:R-:W-:Y:S05]  /*6370*/  CALL.REL.NOINC `($__internal_0_$__cuda_sm20_rcp_rn_f32_slowpath) ;  /* 0x0000007800307944 */ /* 0x000fea0003c00000 */
[----:B------:R-:W-:Y:S05]  /*6380*/  BRA `(.L_x_157) ;  /* 0x0000000000107947 */ /* 0x000fea0003800000 */
.L_x_156:
[----:B------:R-:W1:Y:S02]  /*6390*/  MUFU.RCP R0, R69 ;  /* 0x0000004500007308 */ /* 0x000e640000001000 */
[----:B-1----:R-:W-:-:S04]  /*63a0*/  FFMA R3, R69, R0, -1 ;  /* 0xbf80000045037423 */ /* 0x002fc80000000000 */
[----:B------:R-:W-:-:S04]  /*63b0*/  FADD.FTZ R3, -R3, -RZ ;  /* 0x800000ff03037221 */ /* 0x000fc80000010100 */
[----:B------:R-:W-:-:S07]  /*63c0*/  FFMA R0, R0, R3, R0 ;  /* 0x0000000300007223 */ /* 0x000fce0000000000 */
.L_x_157:
[----:B------:R-:W-:Y:S01]  /*63d0*/  F2FP.BF16.F32.PACK_AB R25, R26, R25 ;  /* 0x000000191a19723e */ /* 0x000fe200000010ff */
[----:B------:R-:W-:Y:S05]  /*63e0*/  WARPSYNC.ALL ;  /* 0x0000000000007948 */ /* 0x000fea0003800000 */
[----:B------:R-:W-:Y:S01]  /*63f0*/  F2FP.BF16.F32.PACK_AB R24, R13, R24 ;  /* 0x000000180d18723e */ /* 0x000fe200000010ff */
[----:B------:R-:W-:Y:S01]  /*6400*/  BSSY B0, `(.L_x_158) ;  /* 0x000001b000007945 */ /* 0x000fe20003800000 */
[----:B------:R-:W-:Y:S02]  /*6410*/  F2FP.BF16.F32.PACK_AB R26, R28, R15 ;  /* 0x0000000f1c1a723e */ /* 0x000fe400000010ff */
[----:B------:R-:W-:-:S02]  /*6420*/  F2FP.BF16.F32.PACK_AB R27, R30, R27 ;  /* 0x0000001b1e1b723e */ /* 0x000fc400000010ff */
[----:B------:R-:W-:Y:S02]  /*6430*/  F2FP.BF16.F32.PACK_AB R33, R34, R23 ;  /* 0x000000172221723e */ /* 0x000fe400000010ff */
[----:B------:R-:W-:Y:S01]  /*6440*/  F2FP.BF16.F32.PACK_AB R35, R0, R31 ;  /* 0x0000001f0023723e */ /* 0x000fe200000010ff */
[----:B------:R1:W-:Y:S01]  /*6450*/  STSM.16.M88.4 [R9+0x2200], R24 ;  /* 0x0022001809007844 */ /* 0x0003e20000000200 */
[----:B------:R-:W-:Y:S02]  /*6460*/  F2FP.BF16.F32.PACK_AB R32, R32, R21 ;  /* 0x000000152020723e */ /* 0x000fe400000010ff */
[----:B------:R-:W-:Y:S02]  /*6470*/  F2FP.BF16.F32.PACK_AB R34, R36, R29 ;  /* 0x0000001d2422723e */ /* 0x000fe400000010ff */
[----:B------:R-:W-:-:S05]  /*6480*/  IADD3 R0, R70, 0x2200, R9 ;  /* 0x0000220046007810 */ /* 0x000fca0007ffe009 */
        /* <DEDUP_REMOVED lines=11> */
[----:B------:R-:W-:Y:S02]  /*6540*/  UIADD3 UR4, UR52, 0x2200, URZ ;  /* 0x0000220034047890 */ /* 0x000fe4000fffe03f */
[----:B------:R-:W-:Y:S01]  /*6550*/  UIADD3.X UR9, URZ, UR55, URZ, UP0, !UPT ;  /* 0x000000373f097290 */ /* 0x000fe200087fe43f */
[----:B------:R-:W-:Y:S01]  /*6560*/  UMOV UR5, UR45 ;  /* 0x0000002d00057c82 */ /* 0x000fe20008000000 */
[----:B------:R-:W-:-:S07]  /*6570*/  UMOV UR7, UR47 ;  /* 0x0000002f00077c82 */ /* 0x000fce0008000000 */
[----:B------:R2:W-:Y:S01]  /*6580*/  UTMASTG.3D [UR4], [UR8] ;  /* 0x00000004080073b5 */ /* 0x0005e20008010000 */
[----:B------:R0:W-:Y:S01]  /*6590*/  UTMACMDFLUSH ;  /* 0x00000000000079b7 */ /* 0x0001e20000000000 */
[----:B--2---:R-:W-:-:S04]  /*65a0*/  DEPBAR.LE SB0, 0x1 ;  /* 0x000080400000791a */ /* 0x004fc80000000000 */
.L_x_159:
[----:B------:R-:W-:Y:S05]  /*65b0*/  BSYNC B0 ;  /* 0x0000000000007941 */ /* 0x000fea0003800000 */
.L_x_158:
[----:B------:R-:W-:Y:S06]  /*65c0*/  BAR.SYNC.DEFER_BLOCKING 0x1, 0x100 ;  /* 0x0044000000007b1d */ /* 0x000fec0000010000 */
[----:B------:R-:W-:Y:S04]  /*65d0*/  BSSY B0, `(.L_x_160) ;  /* 0x0000009000007945 */ /* 0x000fe80003800000 */
[----:B------:R-:W-:Y:S05]  /*65e0*/  @P0 BRA `(.L_x_161) ;  /* 0x00000000001c0947 */ /* 0x000fea0003800000 */
[----:B------:R-:W-:-:S13]  /*65f0*/  ISETP.NE.AND P2, PT, R102, 0x3, PT ;  /* 0x000000036600780c */ /* 0x000fda0003f45270 */
[----:B------:R-:W-:Y:S05]  /*6600*/  @!P2 BRA `(.L_x_162) ;  /* 0x000000000004a947 */ /* 0x000fea0003800000 */
[----:B------:R-:W-:Y:S01]  /*6610*/  BPT.TRAP 0x1 ;  /* 0x000000040000795c */ /* 0x000fe20000300000 */
.L_x_162:
[----:B------:R-:W-:-:S04]  /*6620*/  ULEA UR4, UR42, UR52, 0x3 ;  /* 0x000000342a047291 */ /* 0x000fc8000f8e183f */
[----:B------:R-:W-:-:S04]  /*6630*/  UIADD3 UR4, UR4, 0x60, URZ ;  /* 0x0000006004047890 */ /* 0x000fc8000fffe03f */
[----:B------:R-:W-:-:S09]  /*6640*/  UPRMT UR4, UR51, 0x654, UR4 ;  /* 0x0000065433047896 */ /* 0x000fd20008000004 */
[----:B------:R-:W-:Y:S03]  /*6650*/  SYNCS.ARRIVE.TRANS64.RED.A1T0 RZ, [UR4], RZ ;  /* 0x000000ffffff79a7 */ /* 0x000fe60008100404 */
.L_x_161:
[----:B------:R-:W-:Y:S05]  /*6660*/  BSYNC B0 ;  /* 0x0000000000007941 */ /* 0x000fea0003800000 */
.L_x_160:
[----:B------:R-:W-:Y:S01]  /*6670*/  UIADD3 UR42, UR42, 0x1, URZ ;  /* 0x000000012a2a7890 */ /* 0x000fe2000fffe03f */
[----:B------:R-:W-:Y:S01]  /*6680*/  BSSY B0, `(.L_x_163) ;  /* 0x000003a000007945 */ /* 0x000fe20003800000 */
[----:B------:R-:W-:Y:S02]  /*6690*/  IMAD.MOV.U32 R13, RZ, RZ, R89 ;  /* 0x000000ffff0d7224 */ /* 0x000fe400078e0059 */
[----:B------:R-:W-:-:S04]  /*66a0*/  UISETP.NE.AND UP0, UPT, UR42, 0x4, UPT ;  /* 0x000000042a00788c */ /* 0x000fc8000bf05270 */
[----:B------:R-:W-:Y:S01]  /*66b0*/  USEL UR42, UR42, URZ, UP0 ;  /* 0x0000003f2a2a7287 */ /* 0x000fe20008000000 */
[----:B------:R-:W-:Y:S11]  /*66c0*/  @P0 BRA `(.L_x_164) ;  /* 0x0000000000d40947 */ /* 0x000ff60003800000 */
[----:B------:R-:W-:-:S13]  /*66d0*/  ISETP.NE.AND P2, PT, R102, 0x3, PT ;  /* 0x000000036600780c */ /* 0x000fda0003f45270 */
[----:B------:R-:W-:Y:S05]  /*66e0*/  @!P2 BRA `(.L_x_165) ;  /* 0x000000000004a947 */ /* 0x000fea0003800000 */
[----:B------:R-:W-:Y:S01]  /*66f0*/  BPT.TRAP 0x1 ;  /* 0x000000040000795c */ /* 0x000fe20000300000 */
.L_x_165:
[C---:B-1----:R-:W-:Y:S01]  /*6700*/  LEA R0, R4.reuse, UR52, 0x3 ;  /* 0x0000003404007c11 */ /* 0x042fe2000f8e18ff */
[----:B------:R-:W-:Y:S01]  /*6710*/  BSSY B1, `(.L_x_166) ;  /* 0x0000007000017945 */ /* 0x000fe20003800000 */
[----:B------:R-:W-:Y:S02]  /*6720*/  SHF.L.U32 R3, R89, 0x1f, RZ ;  /* 0x0000001f59037819 */ /* 0x000fe400000006ff */
[----:B------:R-:W-:Y:S02]  /*6730*/  IADD3 R26, R4, 0x1, RZ ;  /* 0x00000001041a7810 */ /* 0x000fe40007ffe0ff */
[----:B------:R-:W1:Y:S02]  /*6740*/  SYNCS.PHASECHK.TRANS64.TRYWAIT P3, [R0+URZ+0x40], R3 ;  /* 0x00004003000075a7 */ /* 0x000e64000806017f */
[----:B------:R-:W-:-:S04]  /*6750*/  ISETP.NE.AND P2, PT, R26, 0x4, PT ;  /* 0x000000041a00780c */ /* 0x000fc80003f45270 */
[----:B------:R-:W-:Y:S01]  /*6760*/  SEL R24, RZ, 0x1, P2 ;  /* 0x00000001ff187807 */ /* 0x000fe20001000000 */
[----:B-1----:R-:W-:Y:S08]  /*6770*/  @!P3 BRA `(.L_x_167) ;  /* 0x0000006c00c4b947 */ /* 0x002ff00003800000 */
.L_x_357:
[----:B------:R-:W-:Y:S05]  /*6780*/  BSYNC B1 ;  /* 0x0000000000017941 */ /* 0x000fea0003800000 */
.L_x_166:
[----:B------:R-:W-:Y:S05]  /*6790*/  @P1 BRA `(.L_x_168) ;  /* 0x0000000000981947 */ /* 0x000fea0003800000 */
[----:B------:R-:W-:Y:S01]  /*67a0*/  IMAD R8, R4, 0x2000, R11 ;  /* 0x0000200004087824 */ /* 0x000fe200078e020b */
[----:B------:R-:W-:Y:S05]  /*67b0*/  WARPSYNC.ALL ;  /* 0x0000000000007948 */ /* 0x000fea0003800000 */
[C---:B-1----:R-:W-:Y:S01]  /*67c0*/  IADD3 R0, R8.reuse, 0x20, RZ ;  /* 0x0000002008007810 */ /* 0x042fe20007ffe0ff */
[----:B------:R-:W-:Y:S01]  /*67d0*/  @P6 VIADD R0, R8, 0xffffffe0 ;  /* 0xffffffe008006836 */ /* 0x000fe20000000000 */
[----:B------:R-:W1:Y:S04]  /*67e0*/  LDSM.16.M88.4 R4, [R8] ;  /* 0x000000000804783b */ /* 0x000e680000000200 */
[----:B------:R-:W2:Y:S01]  /*67f0*/  LDSM.16.M88.4 R28, [R0] ;  /* 0x00000000001c783b */ /* 0x000ea20000000200 */
[C---:B-1----:R-:W-:Y:S01]  /*6800*/  IMAD.U32 R15, R5.reuse, 0x10000, RZ ;  /* 0x00010000050f7824 */ /* 0x042fe200078e00ff */
[----:B------:R-:W-:Y:S01]  /*6810*/  LOP3.LUT R5, R5, 0xffff0000, RZ, 0xc0, !PT ;  /* 0xffff000005057812 */ /* 0x000fe200078ec0ff */
[C---:B------:R-:W-:Y:S01]  /*6820*/  IMAD.U32 R25, R7.reuse, 0x10000, RZ ;  /* 0x0001000007197824 */ /* 0x040fe200078e00ff */
[----:B------:R-:W-:Y:S01]  /*6830*/  LOP3.LUT R7, R7, 0xffff0000, RZ, 0xc0, !PT ;  /* 0xffff000007077812 */ /* 0x000fe200078ec0ff */
[----:B--2---:R-:W-:Y:S01]  /*6840*/  IMAD.U32 R35, R29, 0x10000, RZ ;  /* 0x000100001d237824 */ /* 0x004fe200078e00ff */
[----:B------:R-:W-:Y:S01]  /*6850*/  SHF.L.U32 R57, R31, 0x10, RZ ;  /* 0x000000101f397819 */ /* 0x000fe200000006ff */
[----:B------:R-:W-:Y:S01]  /*6860*/  FMUL R12, R90, R5 ;  /* 0x000000055a0c7220 */ /* 0x000fe20000400000 */
[----:B------:R-:W-:Y:S01]  /*6870*/  SHF.L.U32 R3, R4, 0x10, RZ ;  /* 0x0000001004037819 */ /* 0x000fe200000006ff */
[----:B------:R-:W-:Y:S01]  /*6880*/  FMUL R58, R90, R7 ;  /* 0x000000075a3a7220 */ /* 0x000fe20000400000 */
[----:B------:R-:W-:Y:S01]  /*6890*/  LOP3.LUT R13, R4, 0xffff0000, RZ, 0xc0, !PT ;  /* 0xffff0000040d7812 */ /* 0x000fe200078ec0ff */
        /* <DEDUP_REMOVED lines=8> */
[C---:B------:R-:W-:Y:S01]  /*6920*/  FMUL R14, R90.reuse, R21 ;  /* 0x000000155a0e7220 */ /* 0x040fe20000400000 */
[----:B------:R-:W-:Y:S01]  /*6930*/  LOP3.LUT R29, R29, 0xffff0000, RZ, 0xc0, !PT ;  /* 0xffff00001d1d7812 */ /* 0x000fe200078ec0ff */
[----:B------:R-:W-:Y:S01]  /*6940*/  FMUL R20, R90, R23 ;  /* 0x000000175a147220 */ /* 0x000fe20000400000 */
[----:B------:R-:W-:Y:S01]  /*6950*/  SHF.L.U32 R37, R30, 0x10, RZ ;  /* 0x000000101e257819 */ /* 0x000fe200000006ff */
        /* <DEDUP_REMOVED lines=9> */
[----:B------:R-:W-:-:S07]  /*69f0*/  FMUL R68, R90, R31 ;  /* 0x0000001f5a447220 */ /* 0x000fce0000400000 */
.L_x_168:
[----:B------:R-:W-:Y:S02]  /*6a00*/  LOP3.LUT R13, R89, R24, RZ, 0x3c, !PT ;  /* 0x00000018590d7212 */ /* 0x000fe400078e3cff */
[----:B------:R-:W-:-:S07]  /*6a10*/  SEL R4, R26, RZ, P2 ;  /* 0x000000ff1a047207 */ /* 0x000fce0001000000 */
.L_x_164:
[----:B------:R-:W-:Y:S05]  /*6a20*/  BSYNC B0 ;  /* 0x0000000000007941 */ /* 0x000fea0003800000 */
.L_x_163:
[----:B------:R-:W-:Y:S02]  /*6a30*/  IMAD.MOV.U32 R67, RZ, RZ, 0x3bbb989d ;  /* 0x3bbb989dff437424 */ /* 0x000fe400078e00ff */
[C---:B------:R-:W-:Y:S01]  /*6a40*/  FFMA R74, R91.reuse, R74, R10 ;  /* 0x0000004a5b4a7223 */ /* 0x040fe2000000000a */
[----:B------:R-:W-:Y:S01]  /*6a50*/  MOV R94, 0x437c0000 ;  /* 0x437c0000005e7802 */ /* 0x000fe20000000f00 */
[C---:B------:R-:W-:Y:S01]  /*6a60*/  FFMA R75, R91.reuse, R75, R12 ;  /* 0x0000004b5b4b7223 */ /* 0x040fe2000000000c */
[C---:B------:R-:W-:Y:S01]  /*6a70*/  FFMA R76, R91.reuse, R76, R14 ;  /* 0x0000004c5b4c7223 */ /* 0x040fe2000000000e */
[----:B------:R-:W-:Y:S01]  /*6a80*/  FFMA.SAT R21, -R74, R67, 0.5 ;  /* 0x3f0000004a157423 */ /* 0x000fe20000002143 */
[----:B------:R-:W-:Y:S01]  /*6a90*/  FFMA R77, R91, R77, R20 ;  /* 0x0000004d5b4d7223 */ /* 0x000fe20000000014 */
[-C--:B-1----:R-:W-:Y:S01]  /*6aa0*/  FFMA.SAT R25, -R75, R67.reuse, 0.5 ;  /* 0x3f0000004b197423 */ /* 0x082fe20000002143 */
[-C--:B------:R-:W-:Y:S01]  /*6ab0*/  FFMA.SAT R27, -R76, R67.reuse, 0.5 ;  /* 0x3f0000004c1b7423 */ /* 0x080fe20000002143 */
[----:B------:R-:W-:Y:S01]  /*6ac0*/  FFMA.RM R21, R21, R94, 12582913 ;  /* 0x4b40000115157423 */ /* 0x000fe2000000405e */
[----:B------:R-:W-:Y:S01]  /*6ad0*/  FFMA R78, R91, R78, R56 ;  /* 0x0000004e5b4e7223 */ /* 0x000fe20000000038 */
[-C--:B------:R-:W-:Y:S01]  /*6ae0*/  FFMA.RM R25, R25, R94.reuse, 12582913 ;  /* 0x4b40000119197423 */ /* 0x080fe2000000405e */
[----:B------:R-:W-:Y:S01]  /*6af0*/  FFMA.RM R27, R27, R94, 12582913 ;  /* 0x4b4000011b1b7423 */ /* 0x000fe2000000405e */
[----:B------:R-:W-:Y:S01]  /*6b00*/  FADD R23, R21, -12583039 ;  /* 0xcb40007f15177421 */ /* 0x000fe20000000000 */
[-C--:B------:R-:W-:Y:S01]  /*6b10*/  FFMA.SAT R30, -R77, R67.reuse, 0.5 ;  /* 0x3f0000004d1e7423 */ /* 0x080fe20000002143 */
[----:B------:R-:W-:Y:S01]  /*6b20*/  FADD R26, R25, -12583039 ;  /* 0xcb40007f191a7421 */ /* 0x000fe20000000000 */
[----:B------:R-:W-:Y:S01]  /*6b30*/  FFMA R72, R91, R72, R6 ;  /* 0x000000485b487223 */ /* 0x000fe20000000006 */
[----:B------:R-:W-:Y:S01]  /*6b40*/  FFMA R23, -R74, 1.4426950216293334961, -R23 ;  /* 0x3fb8aa3b4a177823 */ /* 0x000fe20000000917 */
[----:B------:R-:W-:Y:S01]  /*6b50*/  FADD R29, R27, -12583039 ;  /* 0xcb40007f1b1d7421 */ /* 0x000fe20000000000 */
[-C--:B------:R-:W-:Y:S01]  /*6b60*/  FFMA.SAT R32, -R78, R67.reuse, 0.5 ;  /* 0x3f0000004e207423 */ /* 0x080fe20000002143 */
[----:B------:R-:W-:Y:S01]  /*6b70*/  FFMA.RM R31, R30, R94, 12582913 ;  /* 0x4b4000011e1f7423 */ /* 0x000fe2000000405e */
[----:B------:R-:W-:Y:S01]  /*6b80*/  FFMA R23, -R74, 1.925963033500011079e-08, R23 ;  /* 0x32a570604a177823 */ /* 0x000fe20000000117 */
[----:B------:R-:W-:Y:S01]  /*6b90*/  FFMA.SAT R0, -R72, R67, 0.5 ;  /* 0x3f00000048007423 */ /* 0x000fe20000002143 */
[----:B------:R-:W-:Y:S01]  /*6ba0*/  FFMA R28, -R75, 1.4426950216293334961, -R26 ;  /* 0x3fb8aa3b4b1c7823 */ /* 0x000fe2000000091a */
[C---:B------:R-:W-:Y:S01]  /*6bb0*/  FFMA R79, R91.reuse, R79, R58 ;  /* 0x0000004f5b4f7223 */ /* 0x040fe2000000003a */
[----:B------:R1:W-:Y:S01]  /*6bc0*/  MUFU.EX2 R26, R23 ;  /* 0x00000017001a7308 */ /* 0x0003e20000000800 */
[----:B------:R-:W-:Y:S01]  /*6bd0*/  FFMA R29, -R76, 1.4426950216293334961, -R29 ;  /* 0x3fb8aa3b4c1d7823 */ /* 0x000fe2000000091d */
[----:B------:R-:W-:Y:S01]  /*6be0*/  FFMA R80, R91, R80, R60 ;  /* 0x000000505b507223 */ /* 0x000fe2000000003c */
[----:B------:R-:W-:Y:S01]  /*6bf0*/  FADD R30, R31, -12583039 ;  /* 0xcb40007f1f1e7421 */ /* 0x000fe20000000000 */
[-C--:B------:R-:W-:Y:S01]  /*6c00*/  FFMA.RM R0, R0, R94.reuse, 12582913 ;  /* 0x4b40000100007423 */ /* 0x080fe2000000405e */
[----:B------:R-:W-:Y:S01]  /*6c10*/  FFMA.SAT R34, -R79, R67, 0.5 ;  /* 0x3f0000004f227423 */ /* 0x000fe20000002143 */
[C---:B------:R-:W-:Y:S01]  /*6c20*/  FFMA R81, R91.reuse, R81, R62 ;  /* 0x000000515b517223 */ /* 0x040fe2000000003e */
[----:B------:R-:W-:Y:S01]  /*6c30*/  FFMA R29, -R76, 1.925963033500011079e-08, R29 ;  /* 0x32a570604c1d7823 */ /* 0x000fe2000000011d */
[----:B------:R-:W-:Y:S01]  /*6c40*/  FFMA R73, R91, R73, R8 ;  /* 0x000000495b497223 */ /* 0x000fe20000000008 */
[-C--:B-1----:R-:W-:Y:S01]  /*6c50*/  FFMA.RM R23, R32, R94.reuse, 12582913 ;  /* 0x4b40000120177423 */ /* 0x082fe2000000405e */
[-C--:B------:R-:W-:Y:S01]  /*6c60*/  FFMA.SAT R36, -R80, R67.reuse, 0.5 ;  /* 0x3f00000050247423 */ /* 0x080fe20000002143 */
[----:B------:R-:W-:Y:S01]  /*6c70*/  FADD R3, R0, -12583039 ;  /* 0xcb40007f00037421 */ /* 0x000fe20000000000 */
[----:B------:R-:W-:Y:S01]  /*6c80*/  FFMA R32, -R77, 1.4426950216293334961, -R30 ;  /* 0x3fb8aa3b4d207823 */ /* 0x000fe2000000091e */
[----:B------:R-:W-:Y:S01]  /*6c90*/  FADD R33, R23, -12583039 ;  /* 0xcb40007f17217421 */ /* 0x000fe20000000000 */
[-C--:B------:R-:W-:Y:S01]  /*6ca0*/  FFMA.RM R35, R34, R94.reuse, 12582913 ;  /* 0x4b40000122237423 */ /* 0x080fe2000000405e */
[-C--:B------:R-:W-:Y:S01]  /*6cb0*/  FFMA.SAT R37, -R81, R67.reuse, 0.5 ;  /* 0x3f00000051257423 */ /* 0x080fe20000002143 */
[----:B------:R1:W-:Y:S01]  /*6cc0*/  MUFU.EX2 R30, R29 ;  /* 0x0000001d001e7308 */ /* 0x0003e20000000800 */
[----:B------:R-:W-:Y:S01]  /*6cd0*/  FFMA.SAT R15, -R73, R67, 0.5 ;  /* 0x3f000000490f7423 */ /* 0x000fe20000002143 */
[----:B------:R-:W-:Y:S01]  /*6ce0*/  FFMA R33, -R78, 1.4426950216293334961, -R33 ;  /* 0x3fb8aa3b4e217823 */ /* 0x000fe20000000921 */
[----:B------:R-:W-:Y:S01]  /*6cf0*/  FFMA R3, -R72, 1.4426950216293334961, -R3 ;  /* 0x3fb8aa3b48037823 */ /* 0x000fe20000000903 */
[----:B------:R-:W-:Y:S01]  /*6d00*/  FADD R34, R35, -12583039 ;  /* 0xcb40007f23227421 */ /* 0x000fe20000000000 */
[----:B------:R-:W-:Y:S01]  /*6d10*/  FFMA.RM R39, R37, R94, 12582913 ;  /* 0x4b40000125277423 */ /* 0x000fe2000000405e */
[----:B------:R-:W-:Y:S01]  /*6d20*/  FFMA R82, R91, R82, R5 ;  /* 0x000000525b527223 */ /* 0x000fe20000000005 */
[-C--:B------:R-:W-:Y:S01]  /*6d30*/  FFMA.RM R15, R15, R94.reuse, 12582913 ;  /* 0x4b4000010f0f7423 */ /* 0x080fe2000000405e */
[----:B------:R-:W-:Y:S01]  /*6d40*/  FFMA R33, -R78, 1.925963033500011079e-08, R33 ;  /* 0x32a570604e217823 */ /* 0x000fe20000000121 */
[-C--:B-1----:R-:W-:Y:S01]  /*6d50*/  FFMA.RM R29, R36, R94.reuse, 12582913 ;  /* 0x4b400001241d7423 */ /* 0x082fe2000000405e */
[----:B------:R-:W-:Y:S01]  /*6d60*/  FFMA R83, R91, R83, R64 ;  /* 0x000000535b537223 */ /* 0x000fe20000000040 */
[----:B------:R-:W-:Y:S01]  /*6d70*/  FFMA R3, -R72, 1.925963033500011079e-08, R3 ;  /* 0x32a5706048037823 */ /* 0x000fe20000000103 */
[----:B------:R-:W-:Y:S01]  /*6d80*/  FADD R38, R39, -12583039 ;  /* 0xcb40007f27267421 */ /* 0x000fe20000000000 */
[----:B------:R-:W-:Y:S01]  /*6d90*/  FADD R37, R29, -12583039 ;  /* 0xcb40007f1d257421 */ /* 0x000fe20000000000 */
[----:B------:R-:W-:Y:S01]  /*6da0*/  FFMA R36, -R79, 1.4426950216293334961, -R34 ;  /* 0x3fb8aa3b4f247823 */ /* 0x000fe20000000922 */
[----:B------:R-:W-:Y:S01]  /*6db0*/  FFMA.SAT R57, -R82, R67, 0.5 ;  /* 0x3f00000052397423 */ /* 0x000fe20000002143 */
[----:B------:R-:W-:Y:S01]  /*6dc0*/  FADD R24, R15, -12583039 ;  /* 0xcb40007f0f187421 */ /* 0x000fe20000000000 */
[----:B------:R1:W-:Y:S01]  /*6dd0*/  MUFU.EX2 R34, R33 ;  /* 0x0000002100227308 */ /* 0x0003e20000000800 */
[C---:B------:R-:W-:Y:S01]  /*6de0*/  FFMA R37, -R80.reuse, 1.4426950216293334961, -R37 ;  /* 0x3fb8aa3b50257823 */ /* 0x040fe20000000925 */
[----:B------:R-:W-:Y:S01]  /*6df0*/  FFMA R38, -R81, 1.4426950216293334961, -R38 ;  /* 0x3fb8aa3b51267823 */ /* 0x000fe20000000926 */
[----:B------:R-:W-:Y:S01]  /*6e00*/  FFMA.RM R57, R57, R94, 12582913 ;  /* 0x4b40000139397423 */ /* 0x000fe2000000405e */
[----:B------:R-:W-:Y:S01]  /*6e10*/  FFMA R24, -R73, 1.4426950216293334961, -R24 ;  /* 0x3fb8aa3b49187823 */ /* 0x000fe20000000918 */
[----:B------:R-:W-:Y:S01]  /*6e20*/  FFMA R37, -R80, 1.925963033500011079e-08, R37 ;  /* 0x32a5706050257823 */ /* 0x000fe20000000125 */
[C---:B------:R-:W-:Y:S01]  /*6e30*/  FFMA R84, R91.reuse, R84, R66 ;  /* 0x000000545b547223 */ /* 0x040fe20000000042 */
[----:B------:R-:W-:Y:S01]  /*6e40*/  FFMA R85, R91, R85, R92 ;  /* 0x000000555b557223 */ /* 0x000fe2000000005c */
[----:B------:R-:W2:Y:S01]  /*6e50*/  MUFU.EX2 R3, R3 ;  /* 0x0000000300037308 */ /* 0x000ea20000000800 */
[----:B-1----:R-:W-:Y:S01]  /*6e60*/  FFMA.SAT R33, -R83, R67, 0.5 ;  /* 0x3f00000053217423 */ /* 0x002fe20000002143 */
[C---:B------:R-:W-:Y:S01]  /*6e70*/  FFMA R86, R91.reuse, R86, R7 ;  /* 0x000000565b567223 */ /* 0x040fe20000000007 */
[----:B------:R-:W-:Y:S01]  /*6e80*/  FFMA R87, R91, R87, R68 ;  /* 0x000000575b577223 */ /* 0x000fe20000000044 */
[----:B------:R-:W-:Y:S01]  /*6e90*/  FFMA R81, -R81, 1.925963033500011079e-08, R38 ;  /* 0x32a5706051517823 */ /* 0x000fe20000000126 */
[-C--:B------:R-:W-:Y:S01]  /*6ea0*/  FFMA.RM R59, R33, R94.reuse, 12582913 ;  /* 0x4b400001213b7423 */ /* 0x080fe2000000405e */
[----:B------:R-:W-:Y:S01]  /*6eb0*/  FADD R33, R57, -12583039 ;  /* 0xcb40007f39217421 */ /* 0x000fe20000000000 */
[----:B------:R-:W-:Y:S01]  /*6ec0*/  FFMA R24, -R73, 1.925963033500011079e-08, R24 ;  /* 0x32a5706049187823 */ /* 0x000fe20000000118 */
[----:B------:R1:W-:Y:S01]  /*6ed0*/  MUFU.EX2 R38, R37 ;  /* 0x0000002500267308 */ /* 0x0003e20000000800 */
[----:B------:R-:W-:Y:S01]  /*6ee0*/  FADD R74, R59, -12583039 ;  /* 0xcb40007f3b4a7421 */ /* 0x000fe20000000000 */
[-C--:B------:R-:W-:Y:S01]  /*6ef0*/  FFMA.SAT R61, -R85, R67.reuse, 0.5 ;  /* 0x3f000000553d7423 */ /* 0x080fe20000002143 */
[-C--:B------:R-:W-:Y:S01]  /*6f00*/  FFMA.SAT R65, -R86, R67.reuse, 0.5 ;  /* 0x3f00000056417423 */ /* 0x080fe20000002143 */
[----:B------:R-:W-:Y:S01]  /*6f10*/  FFMA R33, -R82, 1.4426950216293334961, -R33 ;  /* 0x3fb8aa3b52217823 */ /* 0x000fe20000000921 */
[----:B------:R-:W-:Y:S01]  /*6f20*/  FFMA R74, -R83, 1.4426950216293334961, -R74 ;  /* 0x3fb8aa3b534a7823 */ /* 0x000fe2000000094a */
[-C--:B------:R-:W-:Y:S01]  /*6f30*/  FFMA.RM R63, R61, R94.reuse, 12582913 ;  /* 0x4b4000013d3f7423 */ /* 0x080fe2000000405e */
[-C--:B------:R-:W-:Y:S01]  /*6f40*/  FFMA.RM R65, R65, R94.reuse, 12582913 ;  /* 0x4b40000141417423 */ /* 0x080fe2000000405e */
[----:B------:R-:W3:Y:S01]  /*6f50*/  MUFU.EX2 R24, R24 ;  /* 0x0000001800187308 */ /* 0x000ee20000000800 */
[-C--:B-1----:R-:W-:Y:S01]  /*6f60*/  FFMA.SAT R37, -R84, R67.reuse, 0.5 ;  /* 0x3f00000054257423 */ /* 0x082fe20000002143 */
[----:B------:R-:W-:Y:S01]  /*6f70*/  FFMA.SAT R67, -R87, R67, 0.5 ;  /* 0x3f00000057437423 */ /* 0x000fe20000002143 */
[----:B------:R-:W-:Y:S01]  /*6f80*/  FFMA R33, -R82, 1.925963033500011079e-08, R33 ;  /* 0x32a5706052217823 */ /* 0x000fe20000000121 */
[----:B------:R-:W-:Y:S01]  /*6f90*/  SHF.L.U32 R0, R0, 0x17, RZ ;  /* 0x0000001700007819 */ /* 0x000fe200000006ff */
[-C--:B------:R-:W-:Y:S01]  /*6fa0*/  FFMA.RM R37, R37, R94.reuse, 12582913 ;  /* 0x4b40000125257423 */ /* 0x080fe2000000405e */
[----:B------:R-:W-:Y:S01]  /*6fb0*/  FFMA.RM R67, R67, R94, 12582913 ;  /* 0x4b40000143437423 */ /* 0x000fe2000000405e */
[----:B------:R-:W-:Y:S01]  /*6fc0*/  FFMA R83, -R83, 1.925963033500011079e-08, R74 ;  /* 0x32a5706053537823 */ /* 0x000fe2000000014a */
[----:B------:R-:W-:Y:S01]  /*6fd0*/  FADD R78, R63, -12583039 ;  /* 0xcb40007f3f4e7421 */ /* 0x000fe20000000000 */
[----:B------:R1:W-:Y:S01]  /*6fe0*/  MUFU.EX2 R74, R33 ;  /* 0x00000021004a7308 */ /* 0x0003e20000000800 */
[----:B------:R-:W-:Y:S01]  /*6ff0*/  FADD R80, R67, -12583039 ;  /* 0xcb40007f43507421 */ /* 0x000fe20000000000 */
[----:B------:R-:W-:Y:S01]  /*7000*/  FADD R61, R37, -12583039 ;  /* 0xcb40007f253d7421 */ /* 0x000fe20000000000 */
[----:B--2---:R-:W-:Y:S01]  /*7010*/  FFMA R82, R0, R3, 1 ;  /* 0x3f80000000527423 */ /* 0x004fe20000000003 */
[----:B------:R-:W-:Y:S01]  /*7020*/  FFMA R78, -R85, 1.4426950216293334961, -R78 ;  /* 0x3fb8aa3b554e7823 */ /* 0x000fe2000000094e */
[----:B------:R-:W-:Y:S01]  /*7030*/  FFMA R80, -R87, 1.4426950216293334961, -R80 ;  /* 0x3fb8aa3b57507823 */ /* 0x000fe20000000950 */
[----:B------:R-:W-:Y:S01]  /*7040*/  FFMA R61, -R84, 1.4426950216293334961, -R61 ;  /* 0x3fb8aa3b543d7823 */ /* 0x000fe2000000093d */
[----:B------:R-:W-:-:S02]  /*7050*/  VIADD R3, R82, 0x1800000 ;  /* 0x0180000052037836 */ /* 0x000fc40000000000 */
[----:B------:R-:W-:Y:S01]  /*7060*/  FFMA R28, -R75, 1.925963033500011079e-08, R28 ;  /* 0x32a570604b1c7823 */ /* 0x000fe2000000011c */
[----:B-1----:R-:W-:Y:S01]  /*7070*/  FADD R33, R65, -12583039 ;  /* 0xcb40007f41217421 */ /* 0x002fe20000000000 */
[----:B------:R-:W-:Y:S01]  /*7080*/  FFMA R32, -R77, 1.925963033500011079e-08, R32 ;  /* 0x32a570604d207823 */ /* 0x000fe20000000120 */
[----:B------:R-:W-:Y:S01]  /*7090*/  FFMA R36, -R79, 1.925963033500011079e-08, R36 ;  /* 0x32a570604f247823 */ /* 0x000fe20000000124 */
[----:B------:R-:W-:Y:S01]  /*70a0*/  FFMA R80, -R87, 1.925963033500011079e-08, R80 ;  /* 0x32a5706057507823 */ /* 0x000fe20000000150 */
[----:B------:R-:W-:Y:S01]  /*70b0*/  FFMA R33, -R86, 1.4426950216293334961, -R33 ;  /* 0x3fb8aa3b56217823 */ /* 0x000fe20000000921 */
[----:B------:R-:W-:Y:S02]  /*70c0*/  IMAD.SHL.U32 R15, R15, 0x800000, RZ ;  /* 0x008000000f0f7824 */ /* 0x000fe400078e00ff */
[----:B------:R-:W-:Y:S01]  /*70d0*/  FFMA R61, -R84, 1.925963033500011079e-08, R61 ;  /* 0x32a57060543d7823 */ /* 0x000fe2000000013d */
[----:B------:R-:W-:Y:S01]  /*70e0*/  FFMA R85, -R85, 1.925963033500011079e-08, R78 ;  /* 0x32a5706055557823 */ /* 0x000fe2000000014e */
[----:B------:R-:W-:Y:S01]  /*70f0*/  FFMA R33, -R86, 1.925963033500011079e-08, R33 ;  /* 0x32a5706056217823 */ /* 0x000fe20000000121 */
[----:B------:R-:W-:Y:S01]  /*7100*/  LOP3.LUT R3, R3, 0x7f800000, RZ, 0xc0, !PT ;  /* 0x7f80000003037812 */ /* 0x000fe200078ec0ff */
[----:B------:R-:W1:Y:S01]  /*7110*/  MUFU.EX2 R72, R81 ;  /* 0x0000005100487308 */ /* 0x000e620000000800 */
[----:B---3--:R-:W-:Y:S01]  /*7120*/  FFMA R69, R15, R24, 1 ;  /* 0x3f8000000f457423 */ /* 0x008fe20000000018 */
[----:B------:R-:W-:Y:S01]  /*7130*/  SHF.L.U32 R39, R39, 0x17, RZ ;  /* 0x0000001727277819 */ /* 0x000fe200000006ff */
[----:B------:R-:W-:Y:S01]  /*7140*/  IMAD.SHL.U32 R27, R27, 0x800000, RZ ;  /* 0x008000001b1b7824 */ /* 0x000fe200078e00ff */
[----:B------:R-:W-:Y:S01]  /*7150*/  ISETP.GT.U32.AND P2, PT, R3, 0x1ffffff, PT ;  /* 0x01ffffff0300780c */ /* 0x000fe20003f44070 */
[----:B------:R-:W-:Y:S01]  /*7160*/  IMAD.SHL.U32 R35, R35, 0x800000, RZ ;  /* 0x0080000023237824 */ /* 0x000fe200078e00ff */
[----:B------:R-:W-:Y:S01]  /*7170*/  SHF.L.U32 R21, R21, 0x17, RZ ;  /* 0x0000001715157819 */ /* 0x000fe200000006ff */
[----:B------:R-:W-:Y:S01]  /*7180*/  IMAD.SHL.U32 R37, R37, 0x800000, RZ ;  /* 0x0080000025257824 */ /* 0x000fe200078e00ff */
[----:B------:R-:W2:Y:S01]  /*7190*/  MUFU.EX2 R28, R28 ;  /* 0x0000001c001c7308 */ /* 0x000ea20000000800 */
[----:B------:R-:W-:Y:S01]  /*71a0*/  SHF.L.U32 R25, R25, 0x17, RZ ;  /* 0x0000001719197819 */ /* 0x000fe200000006ff */
[----:B------:R-:W-:Y:S01]  /*71b0*/  IMAD.SHL.U32 R67, R67, 0x800000, RZ ;  /* 0x0080000043437824 */ /* 0x000fe200078e00ff */
[----:B------:R-:W-:Y:S01]  /*71c0*/  SHF.L.U32 R31, R31, 0x17, RZ ;  /* 0x000000171f1f7819 */ /* 0x000fe200000006ff */
[----:B------:R-:W-:Y:S01]  /*71d0*/  BSSY B1, `(.L_x_169) ;  /* 0x0000026000017945 */ /* 0x000fe20003800000 */
[----:B------:R-:W-:Y:S01]  /*71e0*/  SHF.L.U32 R23, R23, 0x17, RZ ;  /* 0x0000001717177819 */ /* 0x000fe200000006ff */
[----:B------:R-:W-:Y:S01]  /*71f0*/  FFMA R26, R21, R26, 1 ;  /* 0x3f800000151a7423 */ /* 0x000fe2000000001a */
[----:B------:R-:W-:Y:S01]  /*7200*/  SHF.L.U32 R29, R29, 0x17, RZ ;  /* 0x000000171d1d7819 */ /* 0x000fe200000006ff */
[----:B------:R-:W3:Y:S01]  /*7210*/  MUFU.EX2 R32, R32 ;  /* 0x0000002000207308 */ /* 0x000ee20000000800 */
[----:B------:R-:W-:Y:S01]  /*7220*/  SHF.L.U32 R57, R57, 0x17, RZ ;  /* 0x0000001739397819 */ /* 0x000fe200000006ff */
[----:B-1----:R-:W-:Y:S01]  /*7230*/  FFMA R39, R39, R72, 1 ;  /* 0x3f80000027277423 */ /* 0x002fe20000000048 */
[----:B------:R-:W-:Y:S01]  /*7240*/  SHF.L.U32 R59, R59, 0x17, RZ ;  /* 0x000000173b3b7819 */ /* 0x000fe200000006ff */
[----:B------:R-:W-:Y:S01]  /*7250*/  FFMA R30, R27, R30, 1 ;  /* 0x3f8000001b1e7423 */ /* 0x000fe2000000001e */
[----:B------:R-:W-:Y:S01]  /*7260*/  SHF.L.U32 R63, R63, 0x17, RZ ;  /* 0x000000173f3f7819 */ /* 0x000fe200000006ff */
[----:B------:R-:W-:Y:S01]  /*7270*/  FFMA R34, R23, R34, 1 ;  /* 0x3f80000017227423 */ /* 0x000fe20000000022 */
[----:B------:R-:W-:Y:S01]  /*7280*/  SHF.L.U32 R65, R65, 0x17, RZ ;  /* 0x0000001741417819 */ /* 0x000fe200000006ff */
[----:B------:R-:W1:Y:S01]  /*7290*/  MUFU.EX2 R36, R36 ;  /* 0x0000002400247308 */ /* 0x000e620000000800 */
[----:B--2---:R-:W-:Y:S01]  /*72a0*/  FFMA R25, R25, R28, 1 ;  /* 0x3f80000019197423 */ /* 0x004fe2000000001c */
[----:B------:R-:W-:Y:S01]  /*72b0*/  FFMA R38, R29, R38, 1 ;  /* 0x3f8000001d267423 */ /* 0x000fe20000000026 */
[----:B------:R-:W-:-:S05]  /*72c0*/  FFMA R74, R57, R74, 1 ;  /* 0x3f800000394a7423 */ /* 0x000fca000000004a */
[----:B------:R-:W-:Y:S01]  /*72d0*/  MUFU.EX2 R76, R83 ;  /* 0x00000053004c7308 */ /* 0x000fe20000000800 */
[----:B---3--:R-:W-:-:S07]  /*72e0*/  FFMA R31, R31, R32, 1 ;  /* 0x3f8000001f1f7423 */ /* 0x008fce0000000020 */
[----:B------:R-:W2:Y:S01]  /*72f0*/  MUFU.EX2 R78, R61 ;  /* 0x0000003d004e7308 */ /* 0x000ea20000000800 */
[----:B-1----:R-:W-:-:S07]  /*7300*/  FFMA R35, R35, R36, 1 ;  /* 0x3f80000023237423 */ /* 0x002fce0000000024 */
[----:B------:R-:W1:Y:S08]  /*7310*/  MUFU.EX2 R0, R85 ;  /* 0x0000005500007308 */ /* 0x000e700000000800 */
[----:B------:R3:W4:Y:S01]  /*7320*/  MUFU.EX2 R24, R33 ;  /* 0x0000002100187308 */ /* 0x0007220000000800 */
[----:B--2---:R-:W-:-:S07]  /*7330*/  FFMA R78, R37, R78, 1 ;  /* 0x3f800000254e7423 */ /* 0x004fce000000004e */
[----:B------:R-:W2:Y:S01]  /*7340*/  MUFU.EX2 R80, R80 ;  /* 0x0000005000507308 */ /* 0x000ea20000000800 */
[----:B---3--:R-:W-:Y:S01]  /*7350*/  FFMA R33, R59, R76, 1 ;  /* 0x3f8000003b217423 */ /* 0x008fe2000000004c */
[----:B-1----:R-:W-:Y:S01]  /*7360*/  FFMA R63, R63, R0, 1 ;  /* 0x3f8000003f3f7423 */ /* 0x002fe20000000000 */
[----:B----4-:R-:W-:Y:S01]  /*7370*/  FFMA R72, R65, R24, 1 ;  /* 0x3f80000041487423 */ /* 0x010fe20000000018 */
[----:B--2---:R-:W-:Y:S01]  /*7380*/  FFMA R67, R67, R80, 1 ;  /* 0x3f80000043437423 */ /* 0x004fe20000000050 */
[----:B------:R-:W-:Y:S06]  /*7390*/  @P2 BRA `(.L_x_170) ;  /* 0x0000000000142947 */ /* 0x000fec0003800000 */
[----:B------:R-:W-:Y:S02]  /*73a0*/  MOV R3, R82 ;  /* 0x0000005200037202 */ /* 0x000fe40000000f00 */
[----:B------:R-:W-:-:S07]  /*73b0*/  MOV R94, 0x73d0 ;  /* 0x000073d0005e7802 */ /* 0x000fce0000000f00 */
[----:B------:R-:W-:Y:S05]  /*73c0*/  CALL.REL.NOINC `($__internal_0_$__cuda_sm20_rcp_rn_f32_slowpath) ;  /* 0x00000068001c7944 */ /* 0x000fea0003c00000 */
[----:B------:R-:W-:Y:S01]  /*73d0*/  MOV R15, R0 ;  /* 0x00000000000f7202 */ /* 0x000fe20000000f00 */
[----:B------:R-:W-:Y:S06]  /*73e0*/  BRA `(.L_x_171) ;  /* 0x0000000000107947 */ /* 0x000fec0003800000 */
.L_x_170:
[----:B------:R-:W1:Y:S02]  /*73f0*/  MUFU.RCP R15, R82 ;  /* 0x00000052000f7308 */ /* 0x000e640000001000 */
[----:B-1----:R-:W-:-:S04]  /*7400*/  FFMA R0, R82, R15, -1 ;  /* 0xbf80000052007423 */ /* 0x002fc8000000000f */
[----:B------:R-:W-:-:S04]  /*7410*/  FADD.FTZ R0, -R0, -RZ ;  /* 0x800000ff00007221 */ /* 0x000fc80000010100 */
[----:B------:R-:W-:-:S07]  /*7420*/  FFMA R15, R15, R0, R15 ;  /* 0x000000000f0f7223 */ /* 0x000fce000000000f */
.L_x_171:
[----:B------:R-:W-:Y:S05]  /*7430*/  BSYNC B1 ;  /* 0x0000000000017941 */ /* 0x000fea0003800000 */
.L_x_169:
        /* <DEDUP_REMOVED lines=8> */
[----:B------:R-:W-:Y:S01]  /*74c0*/  MOV R24, R0 ;  /* 0x0000000000187202 */ /* 0x000fe20000000f00 */
[----:B------:R-:W-:Y:S06]  /*74d0*/  BRA `(.L_x_174) ;  /* 0x0000000000107947 */ /* 0x000fec0003800000 */
.L_x_173:
[----:B------:R-:W1:Y:S02]  /*74e0*/  MUFU.RCP R24, R69 ;  /* 0x0000004500187308 */ /* 0x000e640000001000 */
[----:B-1----:R-:W-:-:S04]  /*74f0*/  FFMA R0, R69, R24, -1 ;  /* 0xbf80000045007423 */ /* 0x002fc80000000018 */
[----:B------:R-:W-:-:S04]  /*7500*/  FADD.FTZ R3, -R0, -RZ ;  /* 0x800000ff00037221 */ /* 0x000fc80000010100 */
[----:B------:R-:W-:-:S07]  /*7510*/  FFMA R24, R24, R3, R24 ;  /* 0x0000000318187223 */ /* 0x000fce0000000018 */
.L_x_174:
[----:B------:R-:W-:Y:S05]  /*7520*/  BSYNC B1 ;  /* 0x0000000000017941 */ /* 0x000fea0003800000 */
.L_x_172:
        /* <DEDUP_REMOVED lines=10> */
.L_x_176:
[----:B------:R-:W1:Y:S02]  /*75d0*/  MUFU.RCP R21, R26 ;  /* 0x0000001a00157308 */ /* 0x000e640000001000 */
[----:B-1----:R-:W-:-:S04]  /*75e0*/  FFMA R0, R26, R21, -1 ;  /* 0xbf8000001a007423 */ /* 0x002fc80000000015 */
[----:B------:R-:W-:-:S04]  /*75f0*/  FADD.FTZ R0, -R0, -RZ ;  /* 0x800000ff00007221 */ /* 0x000fc80000010100 */
[----:B------:R-:W-:-:S07]  /*7600*/  FFMA R21, R21, R0, R21 ;  /* 0x0000000015157223 */ /* 0x000fce0000000015 */
.L_x_177:
[----:B------:R-:W-:Y:S05]  /*7610*/  BSYNC B1 ;  /* 0x0000000000017941 */ /* 0x000fea0003800000 */
.L_x_175:
        /* <DEDUP_REMOVED lines=10> */
.L_x_179:
[----:B------:R-:W1:Y:S02]  /*76c0*/  MUFU.RCP R26, R25 ;  /* 0x00000019001a7308 */ /* 0x000e640000001000 */
[----:B-1----:R-:W-:-:S04]  /*76d0*/  FFMA R0, R25, R26, -1 ;  /* 0xbf80000019007423 */ /* 0x002fc8000000001a */
[----:B------:R-:W-:-:S04]  /*76e0*/  FADD.FTZ R3, -R0, -RZ ;  /* 0x800000ff00037221 */ /* 0x000fc80000010100 */
[----:B------:R-:W-:-:S07]  /*76f0*/  FFMA R26, R26, R3, R26 ;  /* 0x000000031a1a7223 */ /* 0x000fce000000001a */
.L_x_180:
[----:B------:R-:W-:Y:S05]  /*7700*/  BSYNC B1 ;  /* 0x0000000000017941 */ /* 0x000fea0003800000 */
.L_x_178:
        /* <DEDUP_REMOVED lines=10> */
.L_x_182:
[----:B------:R-:W1:Y:S02]  /*77b0*/  MUFU.RCP R23, R30 ;  /* 0x0000001e00177308 */ /* 0x000e640000001000 */
[----:B-1----:R-:W-:-:S04]  /*77c0*/  FFMA R0, R30, R23, -1 ;  /* 0xbf8000001e007423 */ /* 0x002fc80000000017 */
[----:B------:R-:W-:-:S04]  /*77d0*/  FADD.FTZ R0, -R0, -RZ ;  /* 0x800000ff00007221 */ /* 0x000fc80000010100 */
[----:B------:R-:W-:-:S07]  /*77e0*/  FFMA R23, R23, R0, R23 ;  /* 0x0000000017177223 */ /* 0x000fce0000000017 */
.L_x_183:
[----:B------:R-:W-:Y:S05]  /*77f0*/  BSYNC B1 ;  /* 0x0000000000017941 */ /* 0x000fea0003800000 */
.L_x_181:
        /* <DEDUP_REMOVED lines=10> */
.L_x_185:
[----:B------:R-:W1:Y:S02]  /*78a0*/  MUFU.RCP R28, R31 ;  /* 0x0000001f001c7308 */ /* 0x000e640000001000 */
[----:B-1----:R-:W-:-:S04]  /*78b0*/  FFMA R0, R31, R28, -1 ;  /* 0xbf8000001f007423 */ /* 0x002fc8000000001c */
[----:B------:R-:W-:-:S04]  /*78c0*/  FADD.FTZ R3, -R0, -RZ ;  /* 0x800000ff00037221 */ /* 0x000fc80000010100 */
[----:B------:R-:W-:-:S07]  /*78d0*/  FFMA R28, R28, R3, R28 ;  /* 0x000000031c1c7223 */ /* 0x000fce000000001c */
.L_x_186:
[----:B------:R-:W-:Y:S05]  /*78e0*/  BSYNC B1 ;  /* 0x0000000000017941 */ /* 0x000fea0003800000 */
.L_x_184:
        /* <DEDUP_REMOVED lines=10> */
.L_x_188:
[----:B------:R-:W1:Y:S02]  /*7990*/  MUFU.RCP R25, R34 ;  /* 0x0000002200197308 */ /* 0x000e640000001000 */
[----:B-1----:R-:W-:-:S04]  /*79a0*/  FFMA R0, R34, R25, -1 ;  /* 0xbf80000022007423 */ /* 0x002fc80000000019 */
[----:B------:R-:W-:-:S04]  /*79b0*/  FADD.FTZ R0, -R0, -RZ ;  /* 0x800000ff00007221 */ /* 0x000fc80000010100 */
[----:B------:R-:W-:-:S07]  /*79c0*/  FFMA R25, R25, R0, R25 ;  /* 0x0000000019197223 */ /* 0x000fce0000000019 */
.L_x_189:
[----:B------:R-:W-:Y:S05]  /*79d0*/  BSYNC B1 ;  /* 0x0000000000017941 */ /* 0x000fea0003800000 */
.L_x_187:
        /* <DEDUP_REMOVED lines=10> */
.L_x_191:
[----:B------:R-:W1:Y:S02]  /*7a80*/  MUFU.RCP R30, R35 ;  /* 0x00000023001e7308 */ /* 0x000e640000001000 */
[----:B-1----:R-:W-:-:S04]  /*7a90*/  FFMA R0, R35, R30, -1 ;  /* 0xbf80000023007423 */ /* 0x002fc8000000001e */
[----:B------:R-:W-:-:S04]  /*7aa0*/  FADD.FTZ R3, -R0, -RZ ;  /* 0x800000ff00037221 */ /* 0x000fc80000010100 */
[----:B------:R-:W-:-:S07]  /*7ab0*/  FFMA R30, R30, R3, R30 ;  /* 0x000000031e1e7223 */ /* 0x000fce000000001e */
.L_x_192:
[----:B------:R-:W-:Y:S05]  /*7ac0*/  BSYNC B1 ;  /* 0x0000000000017941 */ /* 0x000fea0003800000 */
.L_x_190:
        /* <DEDUP_REMOVED lines=10> */
.L_x_194:
[----:B------:R-:W1:Y:S02]  /*7b70*/  MUFU.RCP R27, R38 ;  /* 0x00000026001b7308 */ /* 0x000e640000001000 */
[----:B-1----:R-:W-:-:S04]  /*7b80*/  FFMA R0, R38, R27, -1 ;  /* 0xbf80000026007423 */ /* 0x002fc8000000001b */
[----:B------:R-:W-:-:S04]  /*7b90*/  FADD.FTZ R0, -R0, -RZ ;  /* 0x800000ff00007221 */ /* 0x000fc80000010100 */
[----:B------:R-:W-:-:S07]  /*7ba0*/  FFMA R27, R27, R0, R27 ;  /* 0x000000001b1b7223 */ /* 0x000fce000000001b */
.L_x_195:
[----:B------:R-:W-:Y:S05]  /*7bb0*/  BSYNC B1 ;  /* 0x0000000000017941 */ /* 0x000fea0003800000 */
.L_x_193:
        /* <DEDUP_REMOVED lines=10> */
.L_x_197:
[----:B------:R-:W1:Y:S02]  /*7c60*/  MUFU.RCP R32, R39 ;  /* 0x0000002700207308 */ /* 0x000e640000001000 */
[----:B-1----:R-:W-:-:S04]  /*7c70*/  FFMA R0, R39, R32, -1 ;  /* 0xbf80000027007423 */ /* 0x002fc80000000020 */
[----:B------:R-:W-:-:S04]  /*7c80*/  FADD.FTZ R3, -R0, -RZ ;  /* 0x800000ff00037221 */ /* 0x000fc80000010100 */
[----:B------:R-:W-:-:S07]  /*7c90*/  FFMA R32, R32, R3, R32 ;  /* 0x0000000320207223 */ /* 0x000fce0000000020 */
.L_x_198:
[----:B------:R-:W-:Y:S05]  /*7ca0*/  BSYNC B1 ;  /* 0x0000000000017941 */ /* 0x000fea0003800000 */
.L_x_196:
        /* <DEDUP_REMOVED lines=10> */
.L_x_200:
[----:B------:R-:W1:Y:S02]  /*7d50*/  MUFU.RCP R29, R74 ;  /* 0x0000004a001d7308 */ /* 0x000e640000001000 */
[----:B-1----:R-:W-:-:S04]  /*7d60*/  FFMA R0, R74, R29, -1 ;  /* 0xbf8000004a007423 */ /* 0x002fc8000000001d */
[----:B------:R-:W-:-:S04]  /*7d70*/  FADD.FTZ R0, -R0, -RZ ;  /* 0x800000ff00007221 */ /* 0x000fc80000010100 */
[----:B------:R-:W-:-:S07]  /*7d80*/  FFMA R29, R29, R0, R29 ;  /* 0x000000001d1d7223 */ /* 0x000fce000000001d */
.L_x_201:
[----:B------:R-:W-:Y:S05]  /*7d90*/  BSYNC B1 ;  /* 0x0000000000017941 */ /* 0x000fea0003800000 */
.L_x_199:
        /* <DEDUP_REMOVED lines=10> */
.L_x_203:
[----:B------:R-:W1:Y:S02]  /*7e40*/  MUFU.RCP R34, R33 ;  /* 0x0000002100227308 */ /* 0x000e640000001000 */
[----:B-1----:R-:W-:-:S04]  /*7e50*/  FFMA R0, R33, R34, -1 ;  /* 0xbf80000021007423 */ /* 0x002fc80000000022 */
[----:B------:R-:W-:-:S04]  /*7e60*/  FADD.FTZ R3, -R0, -RZ ;  /* 0x800000ff00037221 */ /* 0x000fc80000010100 */
[----:B------:R-:W-:-:S07]  /*7e70*/  FFMA R34, R34, R3, R34 ;  /* 0x0000000322227223 */ /* 0x000fce0000000022 */
.L_x_204:
[----:B------:R-:W-:Y:S05]  /*7e80*/  BSYNC B1 ;  /* 0x0000000000017941 */ /* 0x000fea0003800000 */
.L_x_202:
        /* <DEDUP_REMOVED lines=10> */
.L_x_206:
[----:B------:R-:W1:Y:S02]  /*7f30*/  MUFU.RCP R31, R78 ;  /* 0x0000004e001f7308 */ /* 0x000e640000001000 */
[----:B-1----:R-:W-:-:S04]  /*7f40*/  FFMA R0, R78, R31, -1 ;  /* 0xbf8000004e007423 */ /* 0x002fc8000000001f */
[----:B------:R-:W-:-:S04]  /*7f50*/  FADD.FTZ R0, -R0, -RZ ;  /* 0x800000ff00007221 */ /* 0x000fc80000010100 */
[----:B------:R-:W-:-:S07]  /*7f60*/  FFMA R31, R31, R0, R31 ;  /* 0x000000001f1f7223 */ /* 0x000fce000000001f */
.L_x_207:
[----:B------:R-:W-:Y:S05]  /*7f70*/  BSYNC B1 ;  /* 0x0000000000017941 */ /* 0x000fea0003800000 */
.L_x_205:
        /* <DEDUP_REMOVED lines=10> */
.L_x_209:
[----:B------:R-:W1:Y:S02]  /*8020*/  MUFU.RCP R36, R63 ;  /* 0x0000003f00247308 */ /* 0x000e640000001000 */
[----:B-1----:R-:W-:-:S04]  /*8030*/  FFMA R0, R63, R36, -1 ;  /* 0xbf8000003f007423 */ /* 0x002fc80000000024 */
[----:B------:R-:W-:-:S04]  /*8040*/  FADD.FTZ R3, -R0, -RZ ;  /* 0x800000ff00037221 */ /* 0x000fc80000010100 */
[----:B------:R-:W-:-:S07]  /*8050*/  FFMA R36, R36, R3, R36 ;  /* 0x0000000324247223 */ /* 0x000fce0000000024 */
.L_x_210:
[----:B------:R-:W-:Y:S05]  /*8060*/  BSYNC B1 ;  /* 0x0000000000017941 */ /* 0x000fea0003800000 */
.L_x_208:
        /* <DEDUP_REMOVED lines=10> */
.L_x_212:
[----:B------:R-:W1:Y:S02]  /*8110*/  MUFU.RCP R33, R72 ;  /* 0x0000004800217308 */ /* 0x000e640000001000 */
[----:B-1----:R-:W-:-:S04]  /*8120*/  FFMA R0, R72, R33, -1 ;  /* 0xbf80000048007423 */ /* 0x002fc80000000021 */
[----:B------:R-:W-:-:S04]  /*8130*/  FADD.FTZ R0, -R0, -RZ ;  /* 0x800000ff00007221 */ /* 0x000fc80000010100 */
[----:B------:R-:W-:-:S07]  /*8140*/  FFMA R33, R33, R0, R33 ;  /* 0x0000000021217223 */ /* 0x000fce0000000021 */
.L_x_213:
[----:B------:R-:W-:Y:S05]  /*8150*/  BSYNC B1 ;  /* 0x0000000000017941 */ /* 0x000fea0003800000 */
.L_x_211:
        /* <DEDUP_REMOVED lines=8> */
.L_x_214:
[----:B------:R-:W1:Y:S02]  /*81e0*/  MUFU.RCP R0, R67 ;  /* 0x0000004300007308 */ /* 0x000e640000001000 */
[----:B-1----:R-:W-:-:S04]  /*81f0*/  FFMA R3, R67, R0, -1 ;  /* 0xbf80000043037423 */ /* 0x002fc80000000000 */
[----:B------:R-:W-:-:S04]  /*8200*/  FADD.FTZ R3, -R3, -RZ ;  /* 0x800000ff03037221 */ /* 0x000fc80000010100 */
[----:B------:R-:W-:-:S07]  /*8210*/  FFMA R0, R0, R3, R0 ;  /* 0x0000000300007223 */ /* 0x000fce0000000000 */
.L_x_215:
[----:B------:R-:W-:Y:S01]  /*8220*/  F2FP.BF16.F32.PACK_AB R75, R30, R25 ;  /* 0x000000191e4b723e */ /* 0x000fe200000010ff */
[----:B------:R-:W-:Y:S05]  /*8230*/  WARPSYNC.ALL ;  /* 0x0000000000007948 */ /* 0x000fea0003800000 */
[----:B------:R-:W-:Y:S01]  /*8240*/  F2FP.BF16.F32.PACK_AB R30, R36, R31 ;  /* 0x0000001f241e723e */ /* 0x000fe200000010ff */
[----:B------:R-:W-:Y:S01]  /*8250*/  BSSY B0, `(.L_x_216) ;  /* 0x000001b000007945 */ /* 0x000fe20003800000 */
[----:B------:R-:W-:Y:S02]  /*8260*/  F2FP.BF16.F32.PACK_AB R72, R24, R15 ;  /* 0x0000000f1848723e */ /* 0x000fe400000010ff */
[----:B------:R-:W-:-:S02]  /*8270*/  F2FP.BF16.F32.PACK_AB R73, R26, R21 ;  /* 0x000000151a49723e */ /* 0x000fc400000010ff */
[----:B------:R-:W-:Y:S02]  /*8280*/  F2FP.BF16.F32.PACK_AB R74, R28, R23 ;  /* 0x000000171c4a723e */ /* 0x000fe400000010ff */
[----:B------:R-:W-:Y:S02]  /*8290*/  F2FP.BF16.F32.PACK_AB R31, R0, R33 ;  /* 0x00000021001f723e */ /* 0x000fe400000010ff */
[----:B------:R-:W-:Y:S01]  /*82a0*/  F2FP.BF16.F32.PACK_AB R28, R32, R27 ;  /* 0x0000001b201c723e */ /* 0x000fe200000010ff */
[----:B------:R1:W-:Y:S01]  /*82b0*/  STSM.16.M88.4 [R9+0x4200], R72 ;  /* 0x0042004809007844 */ /* 0x0003e20000000200 */
        /* <DEDUP_REMOVED lines=20> */
.L_x_217:
[----:B------:R-:W-:Y:S05]  /*8400*/  BSYNC B0 ;  /* 0x0000000000007941 */ /* 0x000fea0003800000 */
.L_x_216:
[----:B------:R-:W-:Y:S06]  /*8410*/  BAR.SYNC.DEFER_BLOCKING 0x1, 0x100 ;  /* 0x0044000000007b1d */ /* 0x000fec0000010000 */
[----:B------:R-:W-:Y:S04]  /*8420*/  BSSY B0, `(.L_x_218) ;  /* 0x0000009000007945 */ /* 0x000fe80003800000 */
[----:B------:R-:W-:Y:S05]  /*8430*/  @P0 BRA `(.L_x_219) ;  /* 0x00000000001c0947 */ /* 0x000fea0003800000 */
[----:B------:R-:W-:-:S13]  /*8440*/  ISETP.NE.AND P2, PT, R102, 0x3, PT ;  /* 0x000000036600780c */ /* 0x000fda0003f45270 */
[----:B------:R-:W-:Y:S05]  /*8450*/  @!P2 BRA `(.L_x_220) ;  /* 0x000000000004a947 */ /* 0x000fea0003800000 */
[----:B------:R-:W-:Y:S01]  /*8460*/  BPT.TRAP 0x1 ;  /* 0x000000040000795c */ /* 0x000fe20000300000 */
.L_x_220:
[----:B------:R-:W-:-:S04]  /*8470*/  ULEA UR4, UR42, UR52, 0x3 ;  /* 0x000000342a047291 */ /* 0x000fc8000f8e183f */
[----:B------:R-:W-:-:S04]  /*8480*/  UIADD3 UR4, UR4, 0x60, URZ ;  /* 0x0000006004047890 */ /* 0x000fc8000fffe03f */
[----:B------:R-:W-:-:S09]  /*8490*/  UPRMT UR4, UR51, 0x654, UR4 ;  /* 0x0000065433047896 */ /* 0x000fd20008000004 */
[----:B------:R-:W-:Y:S03]  /*84a0*/  SYNCS.ARRIVE.TRANS64.RED.A1T0 RZ, [UR4], RZ ;  /* 0x000000ffffff79a7 */ /* 0x000fe60008100404 */
.L_x_219:
[----:B------:R-:W-:Y:S05]  /*84b0*/  BSYNC B0 ;  /* 0x0000000000007941 */ /* 0x000fea0003800000 */
.L_x_218:
[----:B------:R-:W-:Y:S01]  /*84c0*/  UIADD3 UR4, UR42, 0x1, URZ ;  /* 0x000000012a047890 */ /* 0x000fe2000fffe03f */
[----:B------:R-:W-:Y:S03]  /*84d0*/  BSSY B0, `(.L_x_221) ;  /* 0x0000034000007945 */ /* 0x000fe60003800000 */
[----:B------:R-:W-:-:S04]  /*84e0*/  UISETP.NE.AND UP0, UPT, UR4, 0x4, UPT ;  /* 0x000000040400788c */ /* 0x000fc8000bf05270 */
[----:B------:R-:W-:Y:S01]  /*84f0*/  USEL UR42, UR4, URZ, UP0 ;  /* 0x0000003f042a7287 */ /* 0x000fe20008000000 */
[----:B------:R-:W-:Y:S11]  /*8500*/  @P0 BRA `(.L_x_222) ;  /* 0x0000000000c00947 */ /* 0x000ff60003800000 */
[----:B------:R-:W-:-:S13]  /*8510*/  ISETP.NE.AND P2, PT, R102, 0x3, PT ;  /* 0x000000036600780c */ /* 0x000fda0003f45270 */
[----:B------:R-:W-:Y:S05]  /*8520*/  @!P2 BRA `(.L_x_223) ;  /* 0x000000000004a947 */ /* 0x000fea0003800000 */
[----:B------:R-:W-:Y:S01]  /*8530*/  BPT.TRAP 0x1 ;  /* 0x000000040000795c */ /* 0x000fe20000300000 */
.L_x_223:
[----:B-1----:R-:W-:Y:S01]  /*8540*/  SHF.L.U32 R0, R13, 0x1f, RZ ;  /* 0x0000001f0d007819 */ /* 0x002fe200000006ff */
[----:B------:R-:W-:Y:S01]  /*8550*/  BSSY B1, `(.L_x_224) ;  /* 0x0000004000017945 */ /* 0x000fe20003800000 */
[----:B------:R-:W-:-:S04]  /*8560*/  LEA R3, R4, UR52, 0x3 ;  /* 0x0000003404037c11 */ /* 0x000fc8000f8e18ff */
[----:B------:R-:W1:Y:S02]  /*8570*/  SYNCS.PHASECHK.TRANS64.TRYWAIT P2, [R3+URZ+0x40], R0 ;  /* 0x00004000030075a7 */ /* 0x000e64000804017f */
[----:B-1----:R-:W-:Y:S05]  /*8580*/  @!P2 BRA `(.L_x_225) ;  /* 0x000000500054a947 */ /* 0x002fea0003800000 */
.L_x_358:
[----:B------:R-:W-:Y:S05]  /*8590*/  BSYNC B1 ;  /* 0x0000000000017941 */ /* 0x000fea0003800000 */
.L_x_224:
[----:B------:R-:W-:Y:S05]  /*85a0*/  @P1 BRA `(.L_x_222) ;  /* 0x0000000000981947 */ /* 0x000fea0003800000 */
[----:B------:R-:W-:Y:S01]  /*85b0*/  LEA R4, R4, R11, 0xd ;  /* 0x0000000b04047211 */ /* 0x000fe200078e68ff */
[----:B------:R-:W-:Y:S05]  /*85c0*/  WARPSYNC.ALL ;  /* 0x0000000000007948 */ /* 0x000fea0003800000 */
[C---:B-1----:R-:W-:Y:S01]  /*85d0*/  VIADD R0, R4.reuse, 0x20 ;  /* 0x0000002004007836 */ /* 0x042fe20000000000 */
[----:B------:R-:W-:Y:S01]  /*85e0*/  @P6 IADD3 R0, R4, -0x20, RZ ;  /* 0xffffffe004006810 */ /* 0x000fe20007ffe0ff */
[----:B------:R-:W1:Y:S04]  /*85f0*/  LDSM.16.M88.4 R12, [R4] ;  /* 0x00000000040c783b */ /* 0x000e680000000200 */
[----:B------:R-:W2:Y:S01]  /*8600*/  LDSM.16.M88.4 R24, [R0] ;  /* 0x000000000018783b */ /* 0x000ea20000000200 */
[----:B-1----:R-:W-:Y:S01]  /*8610*/  LOP3.LUT R5, R12, 0xffff0000, RZ, 0xc0, !PT ;  /* 0xffff00000c057812 */ /* 0x002fe200078ec0ff */
[----:B------:R-:W-:Y:S01]  /*8620*/  IMAD.U32 R7, R13, 0x10000, RZ ;  /* 0x000100000d077824 */ /* 0x000fe200078e00ff */
[----:B------:R-:W-:-:S02]  /*8630*/  SHF.L.U32 R23, R15, 0x10, RZ ;  /* 0x000000100f177819 */ /* 0x000fc400000006ff */
[----:B--2---:R-:W-:Y:S01]  /*8640*/  SHF.L.U32 R33, R25, 0x10, RZ ;  /* 0x0000001019217819 */ /* 0x004fe200000006ff */
[----:B------:R-:W-:Y:S01]  /*8650*/  IMAD.U32 R39, R27, 0x10000, RZ ;  /* 0x000100001b277824 */ /* 0x000fe200078e00ff */
[----:B------:R-:W-:Y:S01]  /*8660*/  SHF.L.U32 R3, R12, 0x10, RZ ;  /* 0x000000100c037819 */ /* 0x000fe200000006ff */
[----:B------:R-:W-:Y:S01]  /*8670*/  IMAD.U32 R29, R24, 0x10000, RZ ;  /* 0x00010000181d7824 */ /* 0x000fe200078e00ff */
        /* <DEDUP_REMOVED lines=25> */
.L_x_222:
[----:B------:R-:W-:Y:S05]  /*8810*/  BSYNC B0 ;  /* 0x0000000000007941 */ /* 0x000fea0003800000 */
.L_x_221:
[----:B------:R-:W-:Y:S01]  /*8820*/  MOV R57, 0x3bbb989d ;  /* 0x3bbb989d00397802 */ /* 0x000fe20000000f00 */
[C---:B------:R-:W-:Y:S01]  /*8830*/  FFMA R6, R91.reuse, R40, R6 ;  /* 0x000000285b067223 */ /* 0x040fe20000000006 */
[----:B------:R-:W-:Y:S01]  /*8840*/  MOV R59, 0x437c0000 ;  /* 0x437c0000003b7802 */ /* 0x000fe20000000f00 */
[C---:B------:R-:W-:Y:S01]  /*8850*/  FFMA R8, R91.reuse, R41, R8 ;  /* 0x000000295b087223 */ /* 0x040fe20000000008 */
[C---:B------:R-:W-:Y:S01]  /*8860*/  FFMA R10, R91.reuse, R42, R10 ;  /* 0x0000002a5b0a7223 */ /* 0x040fe2000000000a */
[----:B-1----:R-:W-:Y:S01]  /*8870*/  FFMA.SAT R0, -R6, R57, 0.5 ;  /* 0x3f00000006007423 */ /* 0x002fe20000002139 */
[C---:B------:R-:W-:Y:S01]  /*8880*/  FFMA R12, R91.reuse, R43, R12 ;  /* 0x0000002b5b0c7223 */ /* 0x040fe2000000000c */
[-C--:B------:R-:W-:Y:S01]  /*8890*/  FFMA.SAT R4, -R8, R57.reuse, 0.5 ;  /* 0x3f00000008047423 */ /* 0x080fe20000002139 */
[----:B------:R-:W-:Y:S01]  /*88a0*/  FFMA.SAT R13, -R10, R57, 0.5 ;  /* 0x3f0000000a0d7423 */ /* 0x000fe20000002139 */
[-C--:B------:R-:W-:Y:S01]  /*88b0*/  FFMA.RM R0, R0, R59.reuse, 12582913 ;  /* 0x4b40000100007423 */ /* 0x080fe2000000403b */
[----:B------:R-:W-:Y:S01]  /*88c0*/  FFMA R14, R91, R44, R14 ;  /* 0x0000002c5b0e7223 */ /* 0x000fe2000000000e */
[-C--:B------:R-:W-:Y:S01]  /*88d0*/  FFMA.RM R4, R4, R59.reuse, 12582913 ;  /* 0x4b40000104047423 */ /* 0x080fe2000000403b */
[----:B------:R-:W-:Y:S01]  /*88e0*/  FFMA.RM R13, R13, R59, 12582913 ;  /* 0x4b4000010d0d7423 */ /* 0x000fe2000000403b */
[----:B------:R-:W-:Y:S01]  /*88f0*/  FADD R3, R0, -12583039 ;  /* 0xcb40007f00037421 */ /* 0x000fe20000000000 */
[----:B------:R-:W-:Y:S01]  /*8900*/  FFMA R20, R91, R45, R20 ;  /* 0x0000002d5b147223 */ /* 0x000fe20000000014 */
[----:B------:R-:W-:Y:S01]  /*8910*/  FADD R11, R4, -12583039 ;  /* 0xcb40007f040b7421 */ /* 0x000fe20000000000 */
[----:B------:R-:W-:Y:S01]  /*8920*/  FADD R15, R13, -12583039 ;  /* 0xcb40007f0d0f7421 */ /* 0x000fe20000000000 */
[----:B------:R-:W-:Y:S01]  /*8930*/  FFMA R3, -R6, 1.4426950216293334961, -R3 ;  /* 0x3fb8aa3b06037823 */ /* 0x000fe20000000903 */
[-C--:B------:R-:W-:Y:S01]  /*8940*/  FFMA.SAT R24, -R20, R57.reuse, 0.5 ;  /* 0x3f00000014187423 */ /* 0x080fe20000002139 */
[----:B------:R-:W-:Y:S01]  /*8950*/  FFMA R11, -R8, 1.4426950216293334961, -R11 ;  /* 0x3fb8aa3b080b7823 */ /* 0x000fe2000000090b */
[----:B------:R-:W-:Y:S01]  /*8960*/  FFMA R15, -R10, 1.4426950216293334961, -R15 ;  /* 0x3fb8aa3b0a0f7823 */ /* 0x000fe2000000090f */
[----:B------:R-:W-:Y:S01]  /*8970*/  FFMA R3, -R6, 1.925963033500011079e-08, R3 ;  /* 0x32a5706006037823 */ /* 0x000fe20000000103 */
[----:B------:R-:W-:Y:S01]  /*8980*/  FFMA.SAT R6, -R12, R57, 0.5 ;  /* 0x3f0000000c067423 */ /* 0x000fe20000002139 */
[----:B------:R-:W-:Y:S01]  /*8990*/  FFMA R11, -R8, 1.925963033500011079e-08, R11 ;  /* 0x32a57060080b7823 */ /* 0x000fe2000000010b */
[----:B------:R-:W-:Y:S01]  /*89a0*/  FFMA R15, -R10, 1.925963033500011079e-08, R15 ;  /* 0x32a570600a0f7823 */ /* 0x000fe2000000010f */
[-C--:B------:R-:W-:Y:S01]  /*89b0*/  FFMA.RM R24, R24, R59.reuse, 12582913 ;  /* 0x4b40000118187423 */ /* 0x080fe2000000403b */
[----:B------:R-:W-:Y:S01]  /*89c0*/  FFMA.RM R8, R6, R59, 12582913 ;  /* 0x4b40000106087423 */ /* 0x000fe2000000403b */
[----:B------:R-:W-:Y:S01]  /*89d0*/  FFMA.SAT R6, -R14, R57, 0.5 ;  /* 0x3f0000000e067423 */ /* 0x000fe20000002139 */
[C---:B------:R-:W-:Y:S01]  /*89e0*/  FFMA R47, R91.reuse, R47, R58 ;  /* 0x0000002f5b2f7223 */ /* 0x040fe2000000003a */
[----:B------:R-:W-:Y:S01]  /*89f0*/  FADD R25, R24, -12583039 ;  /* 0xcb40007f18197421 */ /* 0x000fe20000000000 */
[C---:B------:R-:W-:Y:S01]  /*8a00*/  FFMA R48, R91.reuse, R48, R60 ;  /* 0x000000305b307223 */ /* 0x040fe2000000003c */
[----:B------:R-:W-:Y:S01]  /*8a10*/  FFMA.RM R10, R6, R59, 12582913 ;  /* 0x4b400001060a7423 */ /* 0x000fe2000000403b */
[C---:B------:R-:W-:Y:S01]  /*8a20*/  FFMA R5, R91.reuse, R50, R5 ;  /* 0x000000325b057223 */ /* 0x040fe20000000005 */
[----:B------:R-:W-:Y:S01]  /*8a30*/  FFMA R25, -R20, 1.4426950216293334961, -R25 ;  /* 0x3fb8aa3b14197823 */ /* 0x000fe20000000919 */
[----:B------:R-:W-:Y:S01]  /*8a40*/  FFMA.SAT R26, -R48, R57, 0.5 ;  /* 0x3f000000301a7423 */ /* 0x000fe20000002139 */
[----:B------:R-:W-:Y:S01]  /*8a50*/  FADD R23, R10, -12583039 ;  /* 0xcb40007f0a177421 */ /* 0x000fe20000000000 */
[----:B------:R-:W-:Y:S01]  /*8a60*/  FFMA R49, R91, R49, R62 ;  /* 0x000000315b317223 */ /* 0x000fe2000000003e */
[----:B------:R-:W-:Y:S01]  /*8a70*/  FFMA R25, -R20, 1.925963033500011079e-08, R25 ;  /* 0x32a5706014197823 */ /* 0x000fe20000000119 */
[----:B------:R-:W-:Y:S01]  /*8a80*/  FFMA.RM R26, R26, R59, 12582913 ;  /* 0x4b4000011a1a7423 */ /* 0x000fe2000000403b */
[----:B------:R-:W-:Y:S01]  /*8a90*/  FFMA R23, -R14, 1.4426950216293334961, -R23 ;  /* 0x3fb8aa3b0e177823 */ /* 0x000fe20000000917 */
[-C--:B------:R-:W-:Y:S01]  /*8aa0*/  FFMA.SAT R31, -R5, R57.reuse, 0.5 ;  /* 0x3f000000051f7423 */ /* 0x080fe20000002139 */
[-C--:B------:R-:W-:Y:S01]  /*8ab0*/  FFMA.SAT R28, -R49, R57.reuse, 0.5 ;  /* 0x3f000000311c7423 */ /* 0x080fe20000002139 */
[----:B------:R-:W-:Y:S01]  /*8ac0*/  FADD R27, R26, -12583039 ;  /* 0xcb40007f1a1b7421 */ /* 0x000fe20000000000 */
[----:B------:R-:W-:Y:S01]  /*8ad0*/  FFMA R23, -R14, 1.925963033500011079e-08, R23 ;  /* 0x32a570600e177823 */ /* 0x000fe20000000117 */
[----:B------:R-:W-:Y:S01]  /*8ae0*/  FFMA.SAT R14, -R47, R57, 0.5 ;  /* 0x3f0000002f0e7423 */ /* 0x000fe20000002139 */
[----:B------:R-:W-:Y:S01]  /*8af0*/  FADD R21, R8, -12583039 ;  /* 0xcb40007f08157421 */ /* 0x000fe20000000000 */
[-C--:B------:R-:W-:Y:S01]  /*8b00*/  FFMA.RM R32, R31, R59.reuse, 12582913 ;  /* 0x4b4000011f207423 */ /* 0x080fe2000000403b */
[-C--:B------:R-:W-:Y:S01]  /*8b10*/  FFMA.RM R28, R28, R59.reuse, 12582913 ;  /* 0x4b4000011c1c7423 */ /* 0x080fe2000000403b */
[----:B------:R-:W-:Y:S01]  /*8b20*/  FFMA.RM R14, R14, R59, 12582913 ;  /* 0x4b4000010e0e7423 */ /* 0x000fe2000000403b */
[----:B------:R-:W-:Y:S01]  /*8b30*/  FFMA R29, -R48, 1.4426950216293334961, -R27 ;  /* 0x3fb8aa3b301d7823 */ /* 0x000fe2000000091b */
[----:B------:R-:W1:Y:S01]  /*8b40*/  MUFU.EX2 R3, R3 ;  /* 0x0000000300037308 */ /* 0x000e620000000800 */
[----:B------:R-:W-:Y:S01]  /*8b50*/  FFMA R21, -R12, 1.4426950216293334961, -R21 ;  /* 0x3fb8aa3b0c157823 */ /* 0x000fe20000000915 */
[----:B------:R-:W-:Y:S01]  /*8b60*/  FADD R20, R14, -12583039 ;  /* 0xcb40007f0e147421 */ /* 0x000fe20000000000 */
[C---:B------:R-:W-:Y:S01]  /*8b70*/  FFMA R46, R91.reuse, R46, R56 ;  /* 0x0000002e5b2e7223 */ /* 0x040fe20000000038 */
[C---:B------:R-:W-:Y:S01]  /*8b80*/  FFMA R51, R91.reuse, R51, R64 ;  /* 0x000000335b337223 */ /* 0x040fe20000000040 */
[----:B------:R-:W-:Y:S01]  /*8b90*/  FFMA R55, R91, R55, R68 ;  /* 0x000000375b377223 */ /* 0x000fe20000000044 */
[----:B------:R-:W-:Y:S01]  /*8ba0*/  FFMA R20, -R47, 1.4426950216293334961, -R20 ;  /* 0x3fb8aa3b2f147823 */ /* 0x000fe20000000914 */
[----:B------:R-:W-:Y:S01]  /*8bb0*/  FADD R30, R28, -12583039 ;  /* 0xcb40007f1c1e7421 */ /* 0x000fe20000000000 */
[C---:B------:R-:W-:Y:S01]  /*8bc0*/  FFMA R52, R91.reuse, R52, R66 ;  /* 0x000000345b347223 */ /* 0x040fe20000000042 */
[----:B------:R-:W-:Y:S01]  /*8bd0*/  FFMA R53, R91, R53, R92 ;  /* 0x000000355b357223 */ /* 0x000fe2000000005c */
[----:B------:R-:W-:Y:S01]  /*8be0*/  FFMA R20, -R47, 1.925963033500011079e-08, R20 ;  /* 0x32a570602f147823 */ /* 0x000fe20000000114 */
[----:B------:R-:W-:Y:S01]  /*8bf0*/  FFMA R7, R91, R54, R7 ;  /* 0x000000365b077223 */ /* 0x000fe20000000007 */
[----:B------:R-:W-:Y:S01]  /*8c00*/  FFMA R21, -R12, 1.925963033500011079e-08, R21 ;  /* 0x32a570600c157823 */ /* 0x000fe20000000115 */
[-C--:B------:R-:W-:Y:S01]  /*8c10*/  FFMA.SAT R12, -R46, R57.reuse, 0.5 ;  /* 0x3f0000002e0c7423 */ /* 0x080fe20000002139 */
[----:B------:R2:W-:Y:S01]  /*8c20*/  MUFU.EX2 R27, R20 ;  /* 0x00000014001b7308 */ /* 0x0005e20000000800 */
[-C--:B------:R-:W-:Y:S01]  /*8c30*/  FFMA.SAT R33, -R51, R57.reuse, 0.5 ;  /* 0x3f00000033217423 */ /* 0x080fe20000002139 */
[-C--:B------:R-:W-:Y:S01]  /*8c40*/  FFMA.SAT R39, -R55, R57.reuse, 0.5 ;  /* 0x3f00000037277423 */ /* 0x080fe20000002139 */
[----:B------:R-:W-:Y:S01]  /*8c50*/  FFMA R30, -R49, 1.4426950216293334961, -R30 ;  /* 0x3fb8aa3b311e7823 */ /* 0x000fe2000000091e */
[-C--:B------:R-:W-:Y:S01]  /*8c60*/  FFMA.SAT R35, -R52, R57.reuse, 0.5 ;  /* 0x3f00000034237423 */ /* 0x080fe20000002139 */
[-C--:B------:R-:W-:Y:S01]  /*8c70*/  FFMA.SAT R36, -R53, R57.reuse, 0.5 ;  /* 0x3f00000035247423 */ /* 0x080fe20000002139 */
[----:B------:R-:W-:Y:S01]  /*8c80*/  FFMA.SAT R38, -R7, R57, 0.5 ;  /* 0x3f00000007267423 */ /* 0x000fe20000002139 */
[-C--:B------:R-:W-:Y:S01]  /*8c90*/  FFMA.RM R12, R12, R59.reuse, 12582913 ;  /* 0x4b4000010c0c7423 */ /* 0x080fe2000000403b */
[-C--:B------:R-:W-:Y:S01]  /*8ca0*/  FFMA.RM R33, R33, R59.reuse, 12582913 ;  /* 0x4b40000121217423 */ /* 0x080fe2000000403b */
[----:B--2---:R-:W-:Y:S01]  /*8cb0*/  FADD R20, R32, -12583039 ;  /* 0xcb40007f20147421 */ /* 0x004fe20000000000 */
[-C--:B------:R-:W-:Y:S01]  /*8cc0*/  FFMA.RM R39, R39, R59.reuse, 12582913 ;  /* 0x4b40000127277423 */ /* 0x080fe2000000403b */
[----:B------:R-:W-:Y:S01]  /*8cd0*/  FFMA R30, -R49, 1.925963033500011079e-08, R30 ;  /* 0x32a57060311e7823 */ /* 0x000fe2000000011e */
[-C--:B------:R-:W-:Y:S01]  /*8ce0*/  FFMA.RM R35, R35, R59.reuse, 12582913 ;  /* 0x4b40000123237423 */ /* 0x080fe2000000403b */
[C---:B------:R-:W-:Y:S01]  /*8cf0*/  FFMA R20, -R5.reuse, 1.4426950216293334961, -R20 ;  /* 0x3fb8aa3b05147823 */ /* 0x040fe20000000914 */
[-C--:B------:R-:W-:Y:S01]  /*8d00*/  FFMA.RM R36, R36, R59.reuse, 12582913 ;  /* 0x4b40000124247423 */ /* 0x080fe2000000403b */
[----:B------:R-:W-:Y:S01]  /*8d10*/  FFMA.RM R38, R38, R59, 12582913 ;  /* 0x4b40000126267423 */ /* 0x000fe2000000403b */
[----:B------:R2:W-:Y:S01]  /*8d20*/  MUFU.EX2 R6, R15 ;  /* 0x0000000f00067308 */ /* 0x0005e20000000800 */
[----:B------:R-:W-:Y:S01]  /*8d30*/  FFMA R20, -R5, 1.925963033500011079e-08, R20 ;  /* 0x32a5706005147823 */ /* 0x000fe20000000114 */
[----:B------:R-:W-:-:S02]  /*8d40*/  IMAD.SHL.U32 R0, R0, 0x800000, RZ ;  /* 0x0080000000007824 */ /* 0x000fc400078e00ff */
[----:B------:R-:W-:Y:S01]  /*8d50*/  FADD R34, R33, -12583039 ;  /* 0xcb40007f21227421 */ /* 0x000fe20000000000 */
[----:B------:R-:W-:Y:S01]  /*8d60*/  FADD R37, R35, -12583039 ;  /* 0xcb40007f23257421 */ /* 0x000fe20000000000 */
[----:B------:R-:W-:Y:S01]  /*8d70*/  FADD R40, R38, -12583039 ;  /* 0xcb40007f26287421 */ /* 0x000fe20000000000 */
[----:B-1----:R-:W-:Y:S01]  /*8d80*/  FFMA R41, R0, R3, 1 ;  /* 0x3f80000000297423 */ /* 0x002fe20000000003 */
[----:B------:R-:W-:Y:S01]  /*8d90*/  FFMA R34, -R51, 1.4426950216293334961, -R34 ;  /* 0x3fb8aa3b33227823 */ /* 0x000fe20000000922 */
[----:B------:R1:W-:Y:S01]  /*8da0*/  MUFU.EX2 R5, R20 ;  /* 0x0000001400057308 */ /* 0x0003e20000000800 */
[----:B--2---:R-:W-:Y:S01]  /*8db0*/  FADD R15, R12, -12583039 ;  /* 0xcb40007f0c0f7421 */ /* 0x004fe20000000000 */
[----:B------:R-:W-:Y:S01]  /*8dc0*/  FFMA R37, -R52, 1.4426950216293334961, -R37 ;  /* 0x3fb8aa3b34257823 */ /* 0x000fe20000000925 */
[----:B------:R-:W-:Y:S01]  /*8dd0*/  FFMA R40, -R7, 1.4426950216293334961, -R40 ;  /* 0x3fb8aa3b07287823 */ /* 0x000fe20000000928 */
[----:B------:R-:W-:Y:S01]  /*8de0*/  FFMA R29, -R48, 1.925963033500011079e-08, R29 ;  /* 0x32a57060301d7823 */ /* 0x000fe2000000011d */
[C---:B------:R-:W-:Y:S01]  /*8df0*/  FFMA R15, -R46.reuse, 1.4426950216293334961, -R15 ;  /* 0x3fb8aa3b2e0f7823 */ /* 0x040fe2000000090f */
[----:B------:R-:W-:Y:S01]  /*8e00*/  FFMA R34, -R51, 1.925963033500011079e-08, R34 ;  /* 0x32a5706033227823 */ /* 0x000fe20000000122 */
[----:B------:R-:W-:Y:S01]  /*8e10*/  IADD3 R0, R41, 0x1800000, RZ ;  /* 0x0180000029007810 */ /* 0x000fe20007ffe0ff */
[----:B------:R2:W-:Y:S01]  /*8e20*/  MUFU.EX2 R31, R30 ;  /* 0x0000001e001f7308 */ /* 0x0005e20000000800 */
[----:B-1----:R-:W-:Y:S01]  /*8e30*/  FADD R20, R39, -12583039 ;  /* 0xcb40007f27147421 */ /* 0x002fe20000000000 */
[----:B------:R-:W-:Y:S01]  /*8e40*/  FFMA R15, -R46, 1.925963033500011079e-08, R15 ;  /* 0x32a570602e0f7823 */ /* 0x000fe2000000010f */
[----:B------:R-:W-:Y:S01]  /*8e50*/  FFMA R37, -R52, 1.925963033500011079e-08, R37 ;  /* 0x32a5706034257823 */ /* 0x000fe20000000125 */
[----:B------:R-:W-:Y:S01]  /*8e60*/  FFMA R40, -R7, 1.925963033500011079e-08, R40 ;  /* 0x32a5706007287823 */ /* 0x000fe20000000128 */
[C---:B------:R-:W-:Y:S01]  /*8e70*/  FFMA R42, -R55.reuse, 1.4426950216293334961, -R20 ;  /* 0x3fb8aa3b372a7823 */ /* 0x040fe20000000914 */
[----:B------:R-:W-:Y:S01]  /*8e80*/  LOP3.LUT R0, R0, 0x7f800000, RZ, 0xc0, !PT ;  /* 0x7f80000000007812 */ /* 0x000fe200078ec0ff */
[----:B------:R-:W-:Y:S01]  /*8e90*/  IMAD.SHL.U32 R8, R8, 0x800000, RZ ;  /* 0x0080000008087824 */ /* 0x000fe200078e00ff */
[----:B------:R-:W1:Y:S01]  /*8ea0*/  MUFU.EX2 R21, R21 ;  /* 0x0000001500157308 */ /* 0x000e620000000800 */
[----:B--2---:R-:W-:Y:S01]  /*8eb0*/  FADD R30, R36, -12583039 ;  /* 0xcb40007f241e7421 */ /* 0x004fe20000000000 */
[----:B------:R-:W-:Y:S01]  /*8ec0*/  FFMA R42, -R55, 1.925963033500011079e-08, R42 ;  /* 0x32a57060372a7823 */ /* 0x000fe2000000012a */
[----:B------:R-:W-:Y:S01]  /*8ed0*/  ISETP.GT.U32.AND P1, PT, R0, 0x1ffffff, PT ;  /* 0x01ffffff0000780c */ /* 0x000fe20003f24070 */
[----:B------:R-:W-:-:S02]  /*8ee0*/  IMAD.SHL.U32 R12, R12, 0x800000, RZ ;  /* 0x008000000c0c7824 */ /* 0x000fc400078e00ff */
[C---:B------:R-:W-:Y:S01]  /*8ef0*/  FFMA R30, -R53.reuse, 1.4426950216293334961, -R30 ;  /* 0x3fb8aa3b351e7823 */ /* 0x040fe2000000091e */
[----:B------:R-:W-:Y:S01]  /*8f00*/  SHF.L.U32 R24, R24, 0x17, RZ ;  /* 0x0000001718187819 */ /* 0x000fe200000006ff */
[----:B------:R-:W-:Y:S01]  /*8f10*/  IMAD.SHL.U32 R28, R28, 0x800000, RZ ;  /* 0x008000001c1c7824 */ /* 0x000fe200078e00ff */
[----:B------:R-:W2:Y:S01]  /*8f20*/  MUFU.EX2 R25, R25 ;  /* 0x0000001900197308 */ /* 0x000ea20000000800 */
[----:B------:R-:W-:Y:S01]  /*8f30*/  FFMA R30, -R53, 1.925963033500011079e-08, R30 ;  /* 0x32a57060351e7823 */ /* 0x000fe2000000011e */
[----:B------:R-:W-:Y:S01]  /*8f40*/  SHF.L.U32 R4, R4, 0x17, RZ ;  /* 0x0000001704047819 */ /* 0x000fe200000006ff */
[----:B------:R-:W-:Y:S01]  /*8f50*/  IMAD.SHL.U32 R33, R33, 0x800000, RZ ;  /* 0x0080000021217824 */ /* 0x000fe200078e00ff */
[----:B------:R-:W-:Y:S01]  /*8f60*/  SHF.L.U32 R13, R13, 0x17, RZ ;  /* 0x000000170d0d7819 */ /* 0x000fe200000006ff */
[----:B------:R-:W-:Y:S01]  /*8f70*/  IMAD.SHL.U32 R39, R39, 0x800000, RZ ;  /* 0x0080000027277824 */ /* 0x000fe200078e00ff */
[----:B------:R-:W-:Y:S01]  /*8f80*/  SHF.L.U32 R10, R10, 0x17, RZ ;  /* 0x000000170a0a7819 */ /* 0x000fe200000006ff */
[----:B------:R-:W-:Y:S01]  /*8f90*/  BSSY B1, `(.L_x_226) ;  /* 0x0000029000017945 */ /* 0x000fe20003800000 */
        /* <DEDUP_REMOVED lines=9> */
[----:B------:R-:W-:Y:S01]  /*9030*/  SHF.L.U32 R36, R36, 0x17, RZ ;  /* 0x0000001724247819 */ /* 0x000fe200000006ff */
[----:B--2---:R-:W-:Y:S01]  /*9040*/  FFMA R24, R24, R25, 1 ;  /* 0x3f80000018187423 */ /* 0x004fe20000000019 */
[----:B------:R-:W-:Y:S01]  /*9050*/  SHF.L.U32 R38, R38, 0x17, RZ ;  /* 0x0000001726267819 */ /* 0x000fe200000006ff */
[----:B------:R-:W-:Y:S01]  /*9060*/  FFMA R28, R28, R31, 1 ;  /* 0x3f8000001c1c7423 */ /* 0x000fe2000000001f */
[----:B------:R-:W-:-:S03]  /*9070*/  FFMA R21, R32, R5, 1 ;  /* 0x3f80000020157423 */ /* 0x000fc60000000005 */
[----:B------:R-:W2:Y:S01]  /*9080*/  MUFU.EX2 R15, R15 ;  /* 0x0000000f000f7308 */ /* 0x000ea20000000800 */
[----:B---3--:R-:W-:-:S07]  /*9090*/  FFMA R44, R4, R11, 1 ;  /* 0x3f800000042c7423 */ /* 0x008fce000000000b */
[----:B------:R-:W3:Y:S01]  /*90a0*/  MUFU.EX2 R29, R29 ;  /* 0x0000001d001d7308 */ /* 0x000ee20000000800 */
[----:B-1----:R-:W-:-:S07]  /*90b0*/  FFMA R23, R10, R23, 1 ;  /* 0x3f8000000a177423 */ /* 0x002fce0000000017 */
[----:B------:R-:W1:Y:S01]  /*90c0*/  MUFU.EX2 R34, R34 ;  /* 0x0000002200227308 */ /* 0x000e620000000800 */
[----:B--2---:R-:W-:-:S07]  /*90d0*/  FFMA R15, R12, R15, 1 ;  /* 0x3f8000000c0f7423 */ /* 0x004fce000000000f */
[----:B------:R-:W2:Y:S01]  /*90e0*/  MUFU.EX2 R20, R37 ;  /* 0x0000002500147308 */ /* 0x000ea20000000800 */
[----:B---3--:R-:W-:-:S07]  /*90f0*/  FFMA R29, R26, R29, 1 ;  /* 0x3f8000001a1d7423 */ /* 0x008fce000000001d */
[----:B------:R-:W3:Y:S01]  /*9100*/  MUFU.EX2 R3, R30 ;  /* 0x0000001e00037308 */ /* 0x000ee20000000800 */
[----:B-1----:R-:W-:-:S07]  /*9110*/  FFMA R34, R33, R34, 1 ;  /* 0x3f80000021227423 */ /* 0x002fce0000000022 */
[----:B------:R-:W1:Y:S01]  /*9120*/  MUFU.EX2 R42, R42 ;  /* 0x0000002a002a7308 */ /* 0x000e620000000800 */
[----:B--2---:R-:W-:-:S07]  /*9130*/  FFMA R35, R35, R20, 1 ;  /* 0x3f80000023237423 */ /* 0x004fce0000000014 */
[----:B------:R-:W2:Y:S01]  /*9140*/  MUFU.EX2 R7, R40 ;  /* 0x0000002800077308 */ /* 0x000ea20000000800 */
[----:B---3--:R-:W-:Y:S01]  /*9150*/  FFMA R36, R36, R3, 1 ;  /* 0x3f80000024247423 */ /* 0x008fe20000000003 */
[----:B-1----:R-:W-:Y:S01]  /*9160*/  FFMA R42, R39, R42, 1 ;  /* 0x3f800000272a7423 */ /* 0x002fe2000000002a */
[----:B--2---:R-:W-:Y:S01]  /*9170*/  FFMA R25, R38, R7, 1 ;  /* 0x3f80000026197423 */ /* 0x004fe20000000007 */
[----:B------:R-:W-:Y:S06]  /*9180*/  @P1 BRA `(.L_x_227) ;  /* 0x0000000000141947 */ /* 0x000fec0003800000 */
[----:B------:R-:W-:Y:S02]  /*9190*/  MOV R3, R41 ;  /* 0x0000002900037202 */ /* 0x000fe40000000f00 */
[----:B------:R-:W-:-:S07]  /*91a0*/  MOV R94, 0x91c0 ;  /* 0x000091c0005e7802 */ /* 0x000fce0000000f00 */
[----:B------:R-:W-:Y:S05]  /*91b0*/  CALL.REL.NOINC `($__internal_0_$__cuda_sm20_rcp_rn_f32_slowpath) ;  /* 0x0000004800a07944 */ /* 0x000fea0003c00000 */
[----:B------:R-:W-:Y:S01]  /*91c0*/  IMAD.MOV.U32 R4, RZ, RZ, R0 ;  /* 0x000000ffff047224 */ /* 0x000fe200078e0000 */
[----:B------:R-:W-:Y:S06]  /*91d0*/  BRA `(.L_x_228) ;  /* 0x0000000000107947 */ /* 0x000fec0003800000 */
.L_x_227:
[----:B------:R-:W1:Y:S02]  /*91e0*/  MUFU.RCP R4, R41 ;  /* 0x0000002900047308 */ /* 0x000e640000001000 */
[----:B-1----:R-:W-:-:S04]  /*91f0*/  FFMA R0, R41, R4, -1 ;  /* 0xbf80000029007423 */ /* 0x002fc80000000004 */
[----:B------:R-:W-:-:S04]  /*9200*/  FADD.FTZ R3, -R0, -RZ ;  /* 0x800000ff00037221 */ /* 0x000fc80000010100 */
[----:B------:R-:W-:-:S07]  /*9210*/  FFMA R4, R4, R3, R4 ;  /* 0x0000000304047223 */ /* 0x000fce0000000004 */
.L_x_228:
[----:B------:R-:W-:Y:S05]  /*9220*/  BSYNC B1 ;  /* 0x0000000000017941 */ /* 0x000fea0003800000 */
.L_x_226:
[----:B------:R-:W-:Y:S01]  /*9230*/  IADD3 R0, R44, 0x1800000, RZ ;  /* 0x018000002c007810 */ /* 0x000fe20007ffe0ff */
[----:B------:R-:W-:Y:S03]  /*9240*/  BSSY B1, `(.L_x_229) ;  /* 0x000000d000017945 */ /* 0x000fe60003800000 */
        /* <DEDUP_REMOVED lines=8> */
.L_x_230:
[----:B------:R-:W1:Y:S02]  /*92d0*/  MUFU.RCP R5, R44 ;  /* 0x0000002c00057308 */ /* 0x000e640000001000 */
[----:B-1----:R-:W-:-:S04]  /*92e0*/  FFMA R0, R44, R5, -1 ;  /* 0xbf8000002c007423 */ /* 0x002fc80000000005 */
[----:B------:R-:W-:-:S04]  /*92f0*/  FADD.FTZ R0, -R0, -RZ ;  /* 0x800000ff00007221 */ /* 0x000fc80000010100 */
[----:B------:R-:W-:-:S07]  /*9300*/  FFMA R5, R5, R0, R5 ;  /* 0x0000000005057223 */ /* 0x000fce0000000005 */
.L_x_231:
[----:B------:R-:W-:Y:S05]  /*9310*/  BSYNC B1 ;  /* 0x0000000000017941 */ /* 0x000fea0003800000 */
.L_x_229:
        /* <DEDUP_REMOVED lines=10> */
.L_x_233:
[----:B------:R-:W1:Y:S02]  /*93c0*/  MUFU.RCP R6, R13 ;  /* 0x0000000d00067308 */ /* 0x000e640000001000 */
[----:B-1----:R-:W-:-:S04]  /*93d0*/  FFMA R0, R13, R6, -1 ;  /* 0xbf8000000d007423 */ /* 0x002fc80000000006 */
[----:B------:R-:W-:-:S04]  /*93e0*/  FADD.FTZ R3, -R0, -RZ ;  /* 0x800000ff00037221 */ /* 0x000fc80000010100 */
[----:B------:R-:W-:-:S07]  /*93f0*/  FFMA R6, R6, R3, R6 ;  /* 0x0000000306067223 */ /* 0x000fce0000000006 */
.L_x_234:
[----:B------:R-:W-:Y:S05]  /*9400*/  BSYNC B1 ;  /* 0x0000000000017941 */ /* 0x000fea0003800000 */
.L_x_232:
        /* <DEDUP_REMOVED lines=10> */
.L_x_236:
[----:B------:R-:W1:Y:S02]  /*94b0*/  MUFU.RCP R7, R8 ;  /* 0x0000000800077308 */ /* 0x000e640000001000 */
[----:B-1----:R-:W-:-:S04]  /*94c0*/  FFMA R0, R8, R7, -1 ;  /* 0xbf80000008007423 */ /* 0x002fc80000000007 */
[----:B------:R-:W-:-:S04]  /*94d0*/  FADD.FTZ R0, -R0, -RZ ;  /* 0x800000ff00007221 */ /* 0x000fc80000010100 */
[----:B------:R-:W-:-:S07]  /*94e0*/  FFMA R7, R7, R0, R7 ;  /* 0x0000000007077223 */ /* 0x000fce0000000007 */
.L_x_237:
[----:B------:R-:W-:Y:S05]  /*94f0*/  BSYNC B1 ;  /* 0x0000000000017941 */ /* 0x000fea0003800000 */
.L_x_235:
        /* <DEDUP_REMOVED lines=10> */
.L_x_239:
[----:B------:R-:W1:Y:S02]  /*95a0*/  MUFU.RCP R8, R23 ;  /* 0x0000001700087308 */ /* 0x000e640000001000 */
[----:B-1----:R-:W-:-:S04]  /*95b0*/  FFMA R0, R23, R8, -1 ;  /* 0xbf80000017007423 */ /* 0x002fc80000000008 */
[----:B------:R-:W-:-:S04]  /*95c0*/  FADD.FTZ R3, -R0, -RZ ;  /* 0x800000ff00037221 */ /* 0x000fc80000010100 */
[----:B------:R-:W-:-:S07]  /*95d0*/  FFMA R8, R8, R3, R8 ;  /* 0x0000000308087223 */ /* 0x000fce0000000008 */
.L_x_240:
[----:B------:R-:W-:Y:S05]  /*95e0*/  BSYNC B1 ;  /* 0x0000000000017941 */ /* 0x000fea0003800000 */
.L_x_238:
        /* <DEDUP_REMOVED lines=10> */
.L_x_242:
[----:B------:R-:W1:Y:S02]  /*9690*/  MUFU.RCP R11, R24 ;  /* 0x00000018000b7308 */ /* 0x000e640000001000 */
[----:B-1----:R-:W-:-:S04]  /*96a0*/  FFMA R0, R24, R11, -1 ;  /* 0xbf80000018007423 */ /* 0x002fc8000000000b */
[----:B------:R-:W-:-:S04]  /*96b0*/  FADD.FTZ R0, -R0, -RZ ;  /* 0x800000ff00007221 */ /* 0x000fc80000010100 */
[----:B------:R-:W-:-:S07]  /*96c0*/  FFMA R11, R11, R0, R11 ;  /* 0x000000000b0b7223 */ /* 0x000fce000000000b */
.L_x_243:
[----:B------:R-:W-:Y:S05]  /*96d0*/  BSYNC B1 ;  /* 0x0000000000017941 */ /* 0x000fea0003800000 */
.L_x_241:
        /* <DEDUP_REMOVED lines=10> */
.L_x_245:
[----:B------:R-:W1:Y:S02]  /*9780*/  MUFU.RCP R10, R15 ;  /* 0x0000000f000a7308 */ /* 0x000e640000001000 */
[----:B-1----:R-:W-:-:S04]  /*9790*/  FFMA R0, R15, R10, -1 ;  /* 0xbf8000000f007423 */ /* 0x002fc8000000000a */
[----:B------:R-:W-:-:S04]  /*97a0*/  FADD.FTZ R3, -R0, -RZ ;  /* 0x800000ff00037221 */ /* 0x000fc80000010100 */
[----:B------:R-:W-:-:S07]  /*97b0*/  FFMA R10, R10, R3, R10 ;  /* 0x000000030a0a7223 */ /* 0x000fce000000000a */
.L_x_246:
[----:B------:R-:W-:Y:S05]  /*97c0*/  BSYNC B1 ;  /* 0x0000000000017941 */ /* 0x000fea0003800000 */
.L_x_244:
        /* <DEDUP_REMOVED lines=10> */
.L_x_248:
[----:B------:R-:W1:Y:S02]  /*9870*/  MUFU.RCP R13, R14 ;  /* 0x0000000e000d7308 */ /* 0x000e640000001000 */
[----:B-1----:R-:W-:-:S04]  /*9880*/  FFMA R0, R14, R13, -1 ;  /* 0xbf8000000e007423 */ /* 0x002fc8000000000d */
[----:B------:R-:W-:-:S04]  /*9890*/  FADD.FTZ R0, -R0, -RZ ;  /* 0x800000ff00007221 */ /* 0x000fc80000010100 */
[----:B------:R-:W-:-:S07]  /*98a0*/  FFMA R13, R13, R0, R13 ;  /* 0x000000000d0d7223 */ /* 0x000fce000000000d */
.L_x_249:
[----:B------:R-:W-:Y:S05]  /*98b0*/  BSYNC B1 ;  /* 0x0000000000017941 */ /* 0x000fea0003800000 */
.L_x_247:
        /* <DEDUP_REMOVED lines=10> */
.L_x_251:
[----:B------:R-:W1:Y:S02]  /*9960*/  MUFU.RCP R12, R29 ;  /* 0x0000001d000c7308 */ /* 0x000e640000001000 */
[----:B-1----:R-:W-:-:S04]  /*9970*/  FFMA R0, R29, R12, -1 ;  /* 0xbf8000001d007423 */ /* 0x002fc8000000000c */
[----:B------:R-:W-:-:S04]  /*9980*/  FADD.FTZ R3, -R0, -RZ ;  /* 0x800000ff00037221 */ /* 0x000fc80000010100 */
[----:B------:R-:W-:-:S07]  /*9990*/  FFMA R12, R12, R3, R12 ;  /* 0x000000030c0c7223 */ /* 0x000fce000000000c */
.L_x_252:
[----:B------:R-:W-:Y:S05]  /*99a0*/  BSYNC B1 ;  /* 0x0000000000017941 */ /* 0x000fea0003800000 */
.L_x_250:
        /* <DEDUP_REMOVED lines=10> */
.L_x_254:
[----:B------:R-:W1:Y:S02]  /*9a50*/  MUFU.RCP R15, R28 ;  /* 0x0000001c000f7308 */ /* 0x000e640000001000 */
[----:B-1----:R-:W-:-:S04]  /*9a60*/  FFMA R0, R28, R15, -1 ;  /* 0xbf8000001c007423 */ /* 0x002fc8000000000f */
[----:B------:R-:W-:-:S04]  /*9a70*/  FADD.FTZ R0, -R0, -RZ ;  /* 0x800000ff00007221 */ /* 0x000fc80000010100 */
[----:B------:R-:W-:-:S07]  /*9a80*/  FFMA R15, R15, R0, R15 ;  /* 0x000000000f0f7223 */ /* 0x000fce000000000f */
.L_x_255:
[----:B------:R-:W-:Y:S05]  /*9a90*/  BSYNC B1 ;  /* 0x0000000000017941 */ /* 0x000fea0003800000 */
.L_x_253:
        /* <DEDUP_REMOVED lines=10> */
.L_x_257:
[----:B------:R-:W1:Y:S02]  /*9b40*/  MUFU.RCP R14, R21 ;  /* 0x00000015000e7308 */ /* 0x000e640000001000 */
[----:B-1----:R-:W-:-:S04]  /*9b50*/  FFMA R0, R21, R14, -1 ;  /* 0xbf80000015007423 */ /* 0x002fc8000000000e */
[----:B------:R-:W-:-:S04]  /*9b60*/  FADD.FTZ R3, -R0, -RZ ;  /* 0x800000ff00037221 */ /* 0x000fc80000010100 */
[----:B------:R-:W-:-:S07]  /*9b70*/  FFMA R14, R14, R3, R14 ;  /* 0x000000030e0e7223 */ /* 0x000fce000000000e */
.L_x_258:
[----:B------:R-:W-:Y:S05]  /*9b80*/  BSYNC B1 ;  /* 0x0000000000017941 */ /* 0x000fea0003800000 */
.L_x_256:
        /* <DEDUP_REMOVED lines=10> */
.L_x_260:
[----:B------:R-:W1:Y:S02]  /*9c30*/  MUFU.RCP R21, R34 ;  /* 0x0000002200157308 */ /* 0x000e640000001000 */
[----:B-1----:R-:W-:-:S04]  /*9c40*/  FFMA R0, R34, R21, -1 ;  /* 0xbf80000022007423 */ /* 0x002fc80000000015 */
[----:B------:R-:W-:-:S04]  /*9c50*/  FADD.FTZ R0, -R0, -RZ ;  /* 0x800000ff00007221 */ /* 0x000fc80000010100 */
[----:B------:R-:W-:-:S07]  /*9c60*/  FFMA R21, R21, R0, R21 ;  /* 0x0000000015157223 */ /* 0x000fce0000000015 */
.L_x_261:
[----:B------:R-:W-:Y:S05]  /*9c70*/  BSYNC B1 ;  /* 0x0000000000017941 */ /* 0x000fea0003800000 */
.L_x_259:
        /* <DEDUP_REMOVED lines=10> */
.L_x_263:
[----:B------:R-:W1:Y:S02]  /*9d20*/  MUFU.RCP R20, R35 ;  /* 0x0000002300147308 */ /* 0x000e640000001000 */
[----:B-1----:R-:W-:-:S04]  /*9d30*/  FFMA R0, R35, R20, -1 ;  /* 0xbf80000023007423 */ /* 0x002fc80000000014 */
[----:B------:R-:W-:-:S04]  /*9d40*/  FADD.FTZ R3, -R0, -RZ ;  /* 0x800000ff00037221 */ /* 0x000fc80000010100 */
[----:B------:R-:W-:-:S07]  /*9d50*/  FFMA R20, R20, R3, R20 ;  /* 0x0000000314147223 */ /* 0x000fce0000000014 */
.L_x_264:
[----:B------:R-:W-:Y:S05]  /*9d60*/  BSYNC B1 ;  /* 0x0000000000017941 */ /* 0x000fea0003800000 */
.L_x_262:
        /* <DEDUP_REMOVED lines=10> */
.L_x_266:
[----:B------:R-:W1:Y:S02]  /*9e10*/  MUFU.RCP R23, R36 ;  /* 0x0000002400177308 */ /* 0x000e640000001000 */
[----:B-1----:R-:W-:-:S04]  /*9e20*/  FFMA R0, R36, R23, -1 ;  /* 0xbf80000024007423 */ /* 0x002fc80000000017 */
[----:B------:R-:W-:-:S04]  /*9e30*/  FADD.FTZ R0, -R0, -RZ ;  /* 0x800000ff00007221 */ /* 0x000fc80000010100 */
[----:B------:R-:W-:-:S07]  /*9e40*/  FFMA R23, R23, R0, R23 ;  /* 0x0000000017177223 */ /* 0x000fce0000000017 */
.L_x_267:
[----:B------:R-:W-:Y:S05]  /*9e50*/  BSYNC B1 ;  /* 0x0000000000017941 */ /* 0x000fea0003800000 */
.L_x_265:
        /* <DEDUP_REMOVED lines=10> */
.L_x_269:
[----:B------:R-:W1:Y:S02]  /*9f00*/  MUFU.RCP R24, R25 ;  /* 0x0000001900187308 */ /* 0x000e640000001000 */
[----:B-1----:R-:W-:-:S04]  /*9f10*/  FFMA R0, R25, R24, -1 ;  /* 0xbf80000019007423 */ /* 0x002fc80000000018 */
[----:B------:R-:W-:-:S04]  /*9f20*/  FADD.FTZ R3, -R0, -RZ ;  /* 0x800000ff00037221 */ /* 0x000fc80000010100 */
[----:B------:R-:W-:-:S07]  /*9f30*/  FFMA R24, R24, R3, R24 ;  /* 0x0000000318187223 */ /* 0x000fce0000000018 */
.L_x_270:
[----:B------:R-:W-:Y:S05]  /*9f40*/  BSYNC B1 ;  /* 0x0000000000017941 */ /* 0x000fea0003800000 */
.L_x_268:
[----:B------:R-:W-:-:S04]  /*9f50*/  IADD3 R0, R42, 0x1800000, RZ ;  /* 0x018000002a007810 */ /* 0x000fc80007ffe0ff */
        /* <DEDUP_REMOVED lines=8> */
.L_x_271:
[----:B------:R-:W1:Y:S02]  /*9fe0*/  MUFU.RCP R3, R42 ;  /* 0x0000002a00037308 */ /* 0x000e640000001000 */
[----:B-1----:R-:W-:-:S04]  /*9ff0*/  FFMA R0, R42, R3, -1 ;  /* 0xbf8000002a007423 */ /* 0x002fc80000000003 */
[----:B------:R-:W-:-:S04]  /*a000*/  FADD.FTZ R0, -R0, -RZ ;  /* 0x800000ff00007221 */ /* 0x000fc80000010100 */
[----:B------:R-:W-:-:S07]  /*a010*/  FFMA R3, R3, R0, R3 ;  /* 0x0000000003037223 */ /* 0x000fce0000000003 */
.L_x_272:
        /* <DEDUP_REMOVED lines=24> */
[----:B------:R-:W-:Y:S02]  /*a1a0*/  UIADD3 UR4, UR52, 0x6200, URZ ;  /* 0x0000620034047890 */ /* 0x000fe4000fffe03f */
[----:B------:R-:W-:Y:S01]  /*a1b0*/  UIADD3.X UR9, URZ, UR55, URZ, UP0, !UPT ;  /* 0x000000373f097290 */ /* 0x000fe200087fe43f */
[----:B------:R-:W-:-:S08]  /*a1c0*/  UMOV UR7, UR47 ;  /* 0x0000002f00077c82 */ /* 0x000fd00008000000 */
[----:B------:R2:W-:Y:S01]  /*a1d0*/  UTMASTG.3D [UR4], [UR8] ;  /* 0x00000004080073b5 */ /* 0x0005e20008010000 */
[----:B------:R0:W-:Y:S01]  /*a1e0*/  UTMACMDFLUSH ;  /* 0x00000000000079b7 */ /* 0x0001e20000000000 */
[----:B--2---:R-:W-:-:S04]  /*a1f0*/  DEPBAR.LE SB0, 0x1 ;  /* 0x000080400000791a */ /* 0x004fc80000000000 */
.L_x_274:
[----:B------:R-:W-:Y:S05]  /*a200*/  BSYNC B0 ;  /* 0x0000000000007941 */ /* 0x000fea0003800000 */
.L_x_273:
[----:B------:R-:W-:Y:S06]  /*a210*/  BAR.SYNC.DEFER_BLOCKING 0x1, 0x100 ;  /* 0x0044000000007b1d */ /* 0x000fec0000010000 */
[----:B------:R-:W-:Y:S04]  /*a220*/  BSSY B0, `(.L_x_275) ;  /* 0x0000009000007945 */ /* 0x000fe80003800000 */
[----:B------:R-:W-:Y:S05]  /*a230*/  @P0 BRA `(.L_x_276) ;  /* 0x00000000001c0947 */ /* 0x000fea0003800000 */
[----:B------:R-:W-:-:S13]  /*a240*/  ISETP.NE.AND P0, PT, R102, 0x3, PT ;  /* 0x000000036600780c */ /* 0x000fda0003f05270 */
[----:B------:R-:W-:Y:S05]  /*a250*/  @!P0 BRA `(.L_x_277) ;  /* 0x0000000000048947 */ /* 0x000fea0003800000 */
[----:B------:R-:W-:Y:S01]  /*a260*/  BPT.TRAP 0x1 ;  /* 0x000000040000795c */ /* 0x000fe20000300000 */
.L_x_277:
[----:B------:R-:W-:-:S04]  /*a270*/  ULEA UR4, UR42, UR52, 0x3 ;  /* 0x000000342a047291 */ /* 0x000fc8000f8e183f */
[----:B------:R-:W-:-:S04]  /*a280*/  UIADD3 UR4, UR4, 0x60, URZ ;  /* 0x0000006004047890 */ /* 0x000fc8000fffe03f */
[----:B------:R-:W-:-:S09]  /*a290*/  UPRMT UR4, UR51, 0x654, UR4 ;  /* 0x0000065433047896 */ /* 0x000fd20008000004 */
[----:B------:R-:W-:Y:S03]  /*a2a0*/  SYNCS.ARRIVE.TRANS64.RED.A1T0 RZ, [UR4], RZ ;  /* 0x000000ffffff79a7 */ /* 0x000fe60008100404 */
.L_x_276:
[----:B------:R-:W-:Y:S05]  /*a2b0*/  BSYNC B0 ;  /* 0x0000000000007941 */ /* 0x000fea0003800000 */
.L_x_275:
[----:B------:R-:W-:Y:S01]  /*a2c0*/  IADD3 R16, P0, R16, UR38, RZ ;  /* 0x0000002610107c10 */ /* 0x000fe2000ff1e0ff */
[----:B------:R-:W-:Y:S01]  /*a2d0*/  ULDC.64 UR4, c[0x0][0x8f8] ;  /* 0x00023e0000047ab9 */ /* 0x000fe20000000a00 */
[----:B------:R-:W-:Y:S01]  /*a2e0*/  UIADD3 UR42, UR42, 0x1, URZ ;  /* 0x000000012a2a7890 */ /* 0x000fe2000fffe03f */
[----:B------:R-:W-:Y:S01]  /*a2f0*/  PRMT R0, RZ, 0x7610, R0 ;  /* 0x00007610ff007816 */ /* 0x000fe20000000000 */
[----:B------:R-:W-:Y:S01]  /*a300*/  UMOV UR47, 0xffffffff ;  /* 0xffffffff002f7882 */ /* 0x000fe20000000000 */
[----:B------:R-:W-:Y:S01]  /*a310*/  IADD3.X R17, R17, UR37, RZ, P0, !PT ;  /* 0x0000002511117c10 */ /* 0x000fe200087fe4ff */
[----:B------:R-:W-:Y:S01]  /*a320*/  UISETP.NE.AND UP0, UPT, UR42, 0x4, UPT ;  /* 0x000000042a00788c */ /* 0x000fe2000bf05270 */
[----:B------:R-:W-:Y:S02]  /*a330*/  ISETP.GE.U32.AND P0, PT, R16, UR4, PT ;  /* 0x0000000410007c0c */ /* 0x000fe4000bf06070 */
[----:B------:R-:W-:Y:S01]  /*a340*/  MOV R23, 0xffffffff ;  /* 0xffffffff00177802 */ /* 0x000fe20000000f00 */
[----:B------:R-:W-:Y:S01]  /*a350*/  USEL UR42, UR42, URZ, UP0 ;  /* 0x0000003f2a2a7287 */ /* 0x000fe20008000000 */
[----:B------:R-:W-:-:S02]  /*a360*/  ISETP.GE.U32.AND.EX P0, PT, R17, UR5, PT, P0 ;  /* 0x0000000511007c0c */ /* 0x000fc4000bf06100 */
[----:B------:R-:W-:-:S11]  /*a370*/  MOV R92, 0xffffffff ;  /* 0xffffffff005c7802 */ /* 0x000fd60000000f00 */
[----:B------:R-:W-:Y:S05]  /*a380*/  @P0 BRA `(.L_x_278) ;  /* 0x0000000400680947 */ /* 0x000fea0003800000 */
[----:B-1----:R-:W1:Y:S01]  /*a390*/  S2R R12, SR_CTAID.X ;  /* 0x00000000000c7919 */ /* 0x002e620000002500 */
[----:B------:R-:W2:Y:S01]  /*a3a0*/  LDC.64 R10, c[0x0][0x8d0] ;  /* 0x00023400ff0a7b82 */ /* 0x000ea20000000a00 */
[----:B------:R-:W-:Y:S01]  /*a3b0*/  ULDC UR4, c[0x0][0x150] ;  /* 0x0000540000047ab9 */ /* 0x000fe20000000800 */
[----:B------:R-:W-:Y:S01]  /*a3c0*/  IMAD.MOV.U32 R8, RZ, RZ, R16 ;  /* 0x000000ffff087224 */ /* 0x000fe200078e0010 */
[----:B------:R-:W3:Y:S01]  /*a3d0*/  S2R R24, SR_CTAID.Y ;  /* 0x0000000000187919 */ /* 0x000ee20000002600 */
[----:B------:R-:W-:-:S04]  /*a3e0*/  MOV R9, R17 ;  /* 0x0000001100097202 */ /* 0x000fc80000000f00 */
[----:B------:R-:W4:Y:S08]  /*a3f0*/  LDC R25, c[0x0][0x144] ;  /* 0x00005100ff197b82 */ /* 0x000f300000000800 */
[----:B------:R-:W3:Y:S08]  /*a400*/  LDC R0, c[0x0][0x8d8] ;  /* 0x00023600ff007b82 */ /* 0x000ef00000000800 */
[----:B------:R-:W3:Y:S01]  /*a410*/  LDC.64 R14, c[0x0][0x8c8] ;  /* 0x00023200ff0e7b82 */ /* 0x000ee20000000a00 */
[----:B--2---:R-:W-:-:S04]  /*a420*/  ISETP.NE.U32.AND P0, PT, R10, RZ, PT ;  /* 0x000000ff0a00720c */ /* 0x004fc80003f05070 */
[----:B------:R-:W-:Y:S02]  /*a430*/  ISETP.NE.AND.EX P0, PT, R11, RZ, PT, P0 ;  /* 0x000000ff0b00720c */ /* 0x000fe40003f05300 */
[----:B-1----:R-:W-:-:S05]  /*a440*/  I2FP.F32.U32 R3, R12 ;  /* 0x0000000c00037245 */ /* 0x002fca0000201000 */
[----:B------:R-:W-:-:S04]  /*a450*/  FMUL R3, R3, UR4 ;  /* 0x0000000403037c20 */ /* 0x000fc80008400000 */
[----:B------:R1:W2:Y:S02]  /*a460*/  F2I.U32.TRUNC.NTZ R23, R3 ;  /* 0x0000000300177305 */ /* 0x0002a4000020f000 */
[----:B----4-:R-:W-:Y:S05]  /*a470*/  @!P0 BRA `(.L_x_279) ;  /* 0x0000000000288947 */ /* 0x010fea0003800000 */
[----:B-1----:R-:W1:Y:S02]  /*a480*/  LDC R3, c[0x0][0x8dc] ;  /* 0x00023700ff037b82 */ /* 0x002e640000000800 */
[----:B-1----:R-:W-:-:S04]  /*a490*/  IADD3 R3, P0, R16, R3, RZ ;  /* 0x0000000310037210 */ /* 0x002fc80007f1e0ff */
[----:B------:R-:W-:-:S05]  /*a4a0*/  IADD3.X R13, RZ, R17, RZ, P0, !PT ;  /* 0x00000011ff0d7210 */ /* 0x000fca00007fe4ff */
[----:B------:R-:W-:-:S04]  /*a4b0*/  IMAD.WIDE.U32 R4, R13, R10, RZ ;  /* 0x0000000a0d047225 */ /* 0x000fc800078e00ff */
[----:B------:R-:W-:-:S04]  /*a4c0*/  IMAD.WIDE.U32 R6, P0, R3, R11, R4 ;  /* 0x0000000b03067225 */ /* 0x000fc80007800004 */
[----:B------:R-:W-:Y:S01]  /*a4d0*/  IMAD.WIDE.U32 R4, R3, R10, RZ ;  /* 0x0000000a03047225 */ /* 0x000fe200078e00ff */
[----:B------:R-:W-:-:S03]  /*a4e0*/  MOV R8, R7 ;  /* 0x0000000700087202 */ /* 0x000fc60000000f00 */
[----:B------:R-:W-:Y:S01]  /*a4f0*/  IMAD.X R9, RZ, RZ, RZ, P0 ;  /* 0x000000ffff097224 */ /* 0x000fe200000e06ff */
[----:B------:R-:W-:-:S05]  /*a500*/  IADD3 RZ, P0, R5, R6, RZ ;  /* 0x0000000605ff7210 */ /* 0x000fca0007f1e0ff */
[----:B------:R-:W-:-:S08]  /*a510*/  IMAD.WIDE.U32.X R8, R13, R11, R8, P0 ;  /* 0x0000000b0d087225 */ /* 0x000fd000000e0408 */
.L_x_279:
[----:B------:R-:W4:Y:S01]  /*a520*/  LDC.64 R20, c[0x0][0x8e8] ;  /* 0x00023a00ff147b82 */ /* 0x000f220000000a00 */
[-C--:B---3--:R-:W-:Y:S01]  /*a530*/  SHF.R.U64 R31, R8, R0.reuse, R9 ;  /* 0x00000000081f7219 */ /* 0x088fe20000001209 */
[----:B--2---:R-:W-:Y:S01]  /*a540*/  IMAD.MOV R23, RZ, RZ, -R23 ;  /* 0x000000ffff177224 */ /* 0x004fe200078e0a17 */
[----:B------:R-:W-:Y:S01]  /*a550*/  SHF.R.U32.HI R0, RZ, R0, R9 ;  /* 0x00000000ff007219 */ /* 0x000fe20000011609 */
[----:B------:R-:W-:Y:S01]  /*a560*/  ULDC UR4, c[0x0][0x154] ;  /* 0x0000550000047ab9 */ /* 0x000fe20000000800 */
[----:B-1----:R-:W-:Y:S01]  /*a570*/  IADD3 R3, P0, RZ, -R31, RZ ;  /* 0x8000001fff037210 */ /* 0x002fe20007f1e0ff */
[----:B------:R-:W-:Y:S02]  /*a580*/  IMAD R26, R25, R23, R12 ;  /* 0x00000017191a7224 */ /* 0x000fe400078e020c */
[----:B------:R-:W1:Y:S01]  /*a590*/  LDC R6, c[0x0][0x8c0] ;  /* 0x00023000ff067b82 */ /* 0x000e620000000800 */
[----:B------:R-:W-:Y:S01]  /*a5a0*/  IADD3.X R5, RZ, ~R0, RZ, P0, !PT ;  /* 0x80000000ff057210 */ /* 0x000fe200007fe4ff */
[----:B------:R-:W-:-:S04]  /*a5b0*/  IMAD.MOV.U32 R7, RZ, RZ, 0x1 ;  /* 0x00000001ff077424 */ /* 0x000fc800078e00ff */
[-C--:B------:R-:W-:Y:S02]  /*a5c0*/  IMAD R0, R5, R14.reuse, RZ ;  /* 0x0000000e05007224 */ /* 0x080fe400078e02ff */
[----:B------:R-:W2:Y:S01]  /*a5d0*/  LDC R8, c[0x0][0x8b0] ;  /* 0x00022c00ff087b82 */ /* 0x000ea20000000800 */
[----:B------:R-:W-:-:S04]  /*a5e0*/  IMAD.WIDE.U32 R4, R3, R14, R16 ;  /* 0x0000000e03047225 */ /* 0x000fc800078e0010 */
[----:B------:R-:W-:Y:S01]  /*a5f0*/  IMAD R3, R3, R15, R0 ;  /* 0x0000000f03037224 */ /* 0x000fe200078e0200 */
[----:B------:R-:W-:Y:S02]  /*a600*/  I2FP.F32.U32 R0, R24 ;  /* 0x0000001800007245 */ /* 0x000fe40000201000 */
[----:B------:R-:W3:Y:S01]  /*a610*/  LDC R28, c[0x0][0x900] ;  /* 0x00024000ff1c7b82 */ /* 0x000ee20000000800 */
[----:B----4-:R-:W-:Y:S02]  /*a620*/  ISETP.NE.U32.AND P0, PT, R20, RZ, PT ;  /* 0x000000ff1400720c */ /* 0x010fe40003f05070 */
[----:B------:R-:W-:Y:S01]  /*a630*/  IADD3 R3, R5, R3, RZ ;  /* 0x0000000305037210 */ /* 0x000fe20007ffe0ff */
[----:B------:R-:W-:Y:S01]  /*a640*/  FMUL R0, R0, UR4 ;  /* 0x0000000400007c20 */ /* 0x000fe20008400000 */
[----:B------:R-:W-:Y:S02]  /*a650*/  ISETP.NE.AND.EX P0, PT, R21, RZ, PT, P0 ;  /* 0x000000ff1500720c */ /* 0x000fe40003f05300 */
[----:B------:R-:W-:Y:S01]  /*a660*/  MOV R5, 0xffffffff ;  /* 0xffffffff00057802 */ /* 0x000fe20000000f00 */
[----:B------:R-:W4:Y:S01]  /*a670*/  LDC R15, c[0x0][0x148] ;  /* 0x00005200ff0f7b82 */ /* 0x000f220000000800 */
[-CC-:B-1----:R-:W-:Y:S01]  /*a680*/  SHF.R.U64 R12, R4, R6.reuse, R3.reuse ;  /* 0x00000006040c7219 */ /* 0x182fe20000001203 */
[----:B------:R1:W1:Y:S01]  /*a690*/  F2I.U32.TRUNC.NTZ R13, R0 ;  /* 0x00000000000d7305 */ /* 0x000262000020f000 */
[----:B------:R-:W-:-:S05]  /*a6a0*/  SHF.R.U32.HI R3, RZ, R6, R3 ;  /* 0x00000006ff037219 */ /* 0x000fca0000011603 */
[----:B------:R-:W1:Y:S01]  /*a6b0*/  LDC R25, c[0x0][0x8a8] ;  /* 0x00022a00ff197b82 */ /* 0x000e620000000800 */
[-CC-:B--2---:R-:W-:Y:S02]  /*a6c0*/  SHF.R.U64 R10, R12, R8.reuse, R3.reuse ;  /* 0x000000080c0a7219 */ /* 0x184fe40000001203 */
[----:B------:R-:W-:-:S05]  /*a6d0*/  SHF.R.U32.HI R3, RZ, R8, R3 ;  /* 0x00000008ff037219 */ /* 0x000fca0000011603 */
[----:B------:R-:W2:Y:S01]  /*a6e0*/  LDC R27, c[0x0][0x8f0] ;  /* 0x00023c00ff1b7b82 */ /* 0x000ea20000000800 */
[-C--:B---3--:R-:W-:Y:S02]  /*a6f0*/  SHF.L.U32 R4, R5, R28.reuse, RZ ;  /* 0x0000001c05047219 */ /* 0x088fe400000006ff */
[-CC-:B------:R-:W-:Y:S02]  /*a700*/  SHF.R.U64 R14, R10, R28.reuse, R3.reuse ;  /* 0x0000001c0a0e7219 */ /* 0x180fe40000001203 */
[----:B------:R-:W-:Y:S02]  /*a710*/  SHF.R.U32.HI R5, RZ, R28, R3 ;  /* 0x0000001cff057219 */ /* 0x000fe40000011603 */
[----:B------:R-:W-:Y:S01]  /*a720*/  LOP3.LUT R23, RZ, R4, RZ, 0x33, !PT ;  /* 0x00000004ff177212 */ /* 0x000fe200078e33ff */
[----:B------:R-:W3:Y:S01]  /*a730*/  LDC R29, c[0x0][0x8e0] ;  /* 0x00023800ff1d7b82 */ /* 0x000ee20000000800 */
[----:B------:R-:W-:Y:S02]  /*a740*/  SHF.L.U32 R28, R7, R28, RZ ;  /* 0x0000001c071c7219 */ /* 0x000fe400000006ff */
[----:B------:R-:W-:-:S05]  /*a750*/  MOV R4, R14 ;  /* 0x0000000e00047202 */ /* 0x000fca0000000f00 */
[----:B------:R-:W1:Y:S01]  /*a760*/  LDC R30, c[0x0][0x8b8] ;  /* 0x00022e00ff1e7b82 */ /* 0x000e620000000800 */
[----:B------:R-:W-:Y:S05]  /*a770*/  @!P0 BRA `(.L_x_280) ;  /* 0x0000000000288947 */ /* 0x000fea0003800000 */
[----:B------:R-:W5:Y:S02]  /*a780*/  LDC R3, c[0x0][0x8f4] ;  /* 0x00023d00ff037b82 */ /* 0x000f640000000800 */
[----:B-----5:R-:W-:-:S04]  /*a790*/  IADD3 R3, P0, R14, R3, RZ ;  /* 0x000000030e037210 */ /* 0x020fc80007f1e0ff */
        /* <DEDUP_REMOVED lines=8> */
.L_x_280:
[----:B------:R-:W-:Y:S02]  /*a820*/  ISETP.NE.AND P0, PT, R2, 0x1, PT ;  /* 0x000000010200780c */ /* 0x000fe40003f05270 */
[----:B-12---:R-:W-:Y:S01]  /*a830*/  SHF.R.U64 R0, R4, R27, R5 ;  /* 0x0000001b04007219 */ /* 0x006fe20000001205 */
[----:B------:R-:W-:Y:S01]  /*a840*/  VIADD R5, R25, 0xffffffff ;  /* 0xffffffff19057836 */ /* 0x000fe20000000000 */
[----:B------:R-:W-:Y:S02]  /*a850*/  LOP3.LUT R23, R10, R23, RZ, 0xc0, !PT ;  /* 0x000000170a177212 */ /* 0x000fe400078ec0ff */
[----:B------:R-:W-:Y:S02]  /*a860*/  IADD3 R13, -R13, RZ, RZ ;  /* 0x000000ff0d0d7210 */ /* 0x000fe40007ffe1ff */
[----:B------:R-:W-:Y:S01]  /*a870*/  IADD3 R3, -R0, RZ, RZ ;  /* 0x000000ff00037210 */ /* 0x000fe20007ffe1ff */
[----:B------:R-:W-:Y:S01]  /*a880*/  IMAD R23, R28, R0, R23 ;  /* 0x000000001c177224 */ /* 0x000fe200078e0217 */
[----:B------:R-:W-:-:S02]  /*a890*/  LOP3.LUT R5, R12, R5, RZ, 0xc0, !PT ;  /* 0x000000050c057212 */ /* 0x000fc400078ec0ff */
[----:B------:R-:W-:Y:S01]  /*a8a0*/  R2UR UR47, R31 ;  /* 0x000000001f2f72ca */ /* 0x000fe200000e0000 */
[----:B----4-:R-:W-:Y:S02]  /*a8b0*/  @P0 IMAD R26, R15, R13, R24 ;  /* 0x0000000d0f1a0224 */ /* 0x010fe400078e0218 */
[----:B---3--:R-:W-:Y:S01]  /*a8c0*/  IMAD R0, R3, R29, R14 ;  /* 0x0000001d03007224 */ /* 0x008fe200078e020e */
[----:B------:R-:W-:Y:S01]  /*a8d0*/  MOV R3, 0x1 ;  /* 0x0000000100037802 */ /* 0x000fe20000000f00 */
[----:B------:R-:W-:Y:S02]  /*a8e0*/  IMAD R23, R23, R30, R26 ;  /* 0x0000001e17177224 */ /* 0x000fe400078e021a */
[----:B------:R-:W-:-:S05]  /*a8f0*/  IMAD R0, R0, R25, R5 ;  /* 0x0000001900007224 */ /* 0x000fca00078e0205 */
[----:B------:R-:W-:Y:S02]  /*a900*/  SEL R92, R0, R23, !P0 ;  /* 0x00000017005c7207 */ /* 0x000fe40004000000 */
[----:B------:R-:W-:Y:S02]  /*a910*/  SEL R23, R23, R0, !P0 ;  /* 0x0000000017177207 */ /* 0x000fe40004000000 */
[----:B------:R-:W-:-:S07]  /*a920*/  PRMT R0, R3, 0x7610, R0 ;  /* 0x0000761003007816 */ /* 0x000fce0000000000 */
.L_x_278:
[----:B------:R-:W-:Y:S01]  /*a930*/  UIADD3 UR49, UR50, UR49, URZ ;  /* 0x0000003132317290 */ /* 0x000fe2000fffe03f */
[----:B------:R-:W-:Y:S01]  /*a940*/  LOP3.LUT P0, RZ, R0, 0xff, RZ, 0xc0, !PT ;  /* 0x000000ff00ff7812 */ /* 0x000fe2000780c0ff */
[----:B------:R-:W-:Y:S02]  /*a950*/  UIADD3 UR43, UR43, 0x4, URZ ;  /* 0x000000042b2b7890 */ /* 0x000fe4000fffe03f */
[----:B------:R-:W-:Y:S02]  /*a960*/  USHF.R.U32.HI UR4, URZ, 0x2, UR49 ;  /* 0x000000023f047899 */ /* 0x000fe40008011631 */
[----:B------:R-:W-:Y:S02]  /*a970*/  UISETP.GT.U32.AND UP0, UPT, UR49, 0x3, UPT ;  /* 0x000000033100788c */ /* 0x000fe4000bf04070 */
[----:B------:R-:W-:Y:S02]  /*a980*/  ULOP3.LUT UR4, UR4, 0x1, URZ, 0xc0, !UPT ;  /* 0x0000000104047892 */ /* 0x000fe4000f8ec03f */
[----:B------:R-:W-:-:S02]  /*a990*/  UISETP.LT.U32.AND UP1, UPT, UR50, 0x4, UP0 ;  /* 0x000000043200788c */ /* 0x000fc40008721070 */
[----:B------:R-:W-:Y:S02]  /*a9a0*/  UISETP.NE.U32.AND UP2, UPT, UR4, 0x1, UPT ;  /* 0x000000010400788c */ /* 0x000fe4000bf45070 */
[----:B------:R-:W-:Y:S02]  /*a9b0*/  USEL UR5, URZ, 0x1, !UP1 ;  /* 0x000000013f057887 */ /* 0x000fe4000c800000 */
[----:B------:R-:W-:Y:S02]  /*a9c0*/  UISETP.GT.U32.AND UP0, UPT, UR50, 0x3, !UP2 ;  /* 0x000000033200788c */ /* 0x000fe4000d704070 */
[----:B------:R-:W-:Y:S02]  /*a9d0*/  ULOP3.LUT UR49, UR49, 0x3, URZ, 0xc0, !UPT ;  /* 0x0000000331317892 */ /* 0x000fe4000f8ec03f */
[----:B------:R-:W-:-:S04]  /*a9e0*/  USEL UR4, URZ, 0x1, !UP0 ;  /* 0x000000013f047887 */ /* 0x000fc8000c000000 */
[----:B------:R-:W-:Y:S01]  /*a9f0*/  ULOP3.LUT UR48, UR4, UR48, UR5, 0x96, !UPT ;  /* 0x0000003004307292 */ /* 0x000fe2000f8e9605 */
[----:B------:R-:W-:Y:S11]  /*aa00*/  @P0 BRA `(.L_x_281) ;  /* 0xffffff6800840947 */ /* 0x000ff6000383ffff */
[----:B------:R-:W-:-:S13]  /*aa10*/  PLOP3.LUT P0, PT, PT, PT, PT, 0x8, 0x0 ;  /* 0x000000000000781c */ /* 0x000fda0003f0e170 */
.L_x_18:
[----:B------:R-:W-:Y:S05]  /*aa20*/  @P0 BRA `(.L_x_10) ;  /* 0x0000002800b80947 */ /* 0x000fea0003800000 */
[----:B------:R-:W-:Y:S01]  /*aa30*/  ULDC.64 UR6, c[0x0][0x588] ;  /* 0x0001620000067ab9 */ /* 0x000fe20000000a00 */
[----:B------:R-:W-:Y:S01]  /*aa40*/  ULDC.64 UR4, c[0x0][0x590] ;  /* 0x0001640000047ab9 */ /* 0x000fe20000000a00 */
[----:B------:R-:W-:Y:S01]  /*aa50*/  ISETP.NE.U32.AND P0, PT, RZ, UR6, PT ;  /* 0x00000006ff007c0c */ /* 0x000fe2000bf05070 */
[----:B------:R-:W-:-:S04]  /*aa60*/  DEPBAR.LE SB0, 0x0 ;  /* 0x000080000000791a */ /* 0x000fc80000000000 */
[----:B------:R-:W-:Y:S01]  /*aa70*/  ISETP.NE.U32.AND P1, PT, RZ, UR4, PT ;  /* 0x00000004ff007c0c */ /* 0x000fe2000bf25070 */
[----:B------:R-:W-:Y:S01]  /*aa80*/  BSSY B0, `(.L_x_282) ;  /* 0x0000015000007945 */ /* 0x000fe20003800000 */
[----:B------:R-:W-:Y:S02]  /*aa90*/  ISETP.NE.AND.EX P0, PT, RZ, UR7, PT, P0 ;  /* 0x00000007ff007c0c */ /* 0x000fe4000bf05300 */
[----:B------:R-:W-:-:S13]  /*aaa0*/  ISETP.NE.AND.EX P1, PT, RZ, UR5, PT, P1 ;  /* 0x00000005ff007c0c */ /* 0x000fda000bf25310 */
[----:B------:R-:W-:Y:S05]  /*aab0*/  @P0 BRA P1, `(.L_x_283) ;  /* 0x0000000000440947 */ /* 0x000fea0000800000 */
[----:B------:R-:W-:-:S04]  /*aac0*/  ISETP.NE.U32.AND P0, PT, RZ, UR4, PT ;  /* 0x00000004ff007c0c */ /* 0x000fc8000bf05070 */
[----:B------:R-:W-:-:S13]  /*aad0*/  ISETP.NE.AND.EX P0, PT, RZ, UR5, PT, P0 ;  /* 0x00000005ff007c0c */ /* 0x000fda000bf05300 */
[----:B------:R-:W-:Y:S05]  /*aae0*/  @!P0 BRA `(.L_x_284) ;  /* 0x00000000002c8947 */ /* 0x000fea0003800000 */
[----:B------:R-:W-:-:S13]  /*aaf0*/  LOP3.LUT P0, RZ, R88, 0xff, RZ, 0xc0, !PT ;  /* 0x000000ff58ff7812 */ /* 0x000fda000780c0ff */
[----:B------:R-:W-:Y:S05]  /*ab00*/  @!P0 BRA `(.L_x_285) ;  /* 0x0000000000108947 */ /* 0x000fea0003800000 */
[----:B-----5:R-:W-:-:S13]  /*ab10*/  FSETP.NEU.AND P0, PT, R90, RZ, PT ;  /* 0x000000ff5a00720b */ /* 0x020fda0003f0d000 */
[----:B------:R-:W-:Y:S05]  /*ab20*/  @!P0 BREAK B0 ;  /* 0x0000000000008942 */ /* 0x000fea0003800000 */
[----:B------:R-:W-:Y:S05]  /*ab30*/  @P0 BRA `(.L_x_283) ;  /* 0x0000000000240947 */ /* 0x000fea0003800000 */
[----:B------:R-:W-:Y:S05]  /*ab40*/  BRA `(.L_x_10) ;  /* 0x0000002800707947 */ /* 0x000fea0003800000 */
.L_x_285:
[----:B------:R-:W-:-:S04]  /*ab50*/  ISETP.NE.U32.AND P0, PT, RZ, UR6, PT ;  /* 0x00000006ff007c0c */ /* 0x000fc8000bf05070 */
[----:B------:R-:W-:-:S13]  /*ab60*/  ISETP.NE.AND.EX P0, PT, RZ, UR7, PT, P0 ;  /* 0x00000007ff007c0c */ /* 0x000fda000bf05300 */
[----:B------:R-:W-:Y:S05]  /*ab70*/  @!P0 BREAK B0 ;  /* 0x0000000000008942 */ /* 0x000fea0003800000 */
[----:B------:R-:W-:Y:S05]  /*ab80*/  @P0 BRA `(.L_x_283) ;  /* 0x0000000000100947 */ /* 0x000fea0003800000 */
[----:B------:R-:W-:Y:S05]  /*ab90*/  BRA `(.L_x_10) ;  /* 0x00000028005c7947 */ /* 0x000fea0003800000 */
.L_x_284:
[----:B-----5:R-:W-:-:S13]  /*aba0*/  FSETP.NEU.AND P0, PT, R90, RZ, PT ;  /* 0x000000ff5a00720b */ /* 0x020fda0003f0d000 */
[----:B------:R-:W-:Y:S05]  /*abb0*/  @!P0 BREAK B0 ;  /* 0x0000000000008942 */ /* 0x000fea0003800000 */
[----:B------:R-:W-:Y:S05]  /*abc0*/  @!P0 BRA `(.L_x_10) ;  /* 0x0000002800508947 */ /* 0x000fea0003800000 */
.L_x_283:
[----:B------:R-:W-:Y:S05]  /*abd0*/  BSYNC B0 ;  /* 0x0000000000007941 */ /* 0x000fea0003800000 */
.L_x_282:
[----:B------:R-:W-:-:S04]  /*abe0*/  LOP3.LUT R19, R19, 0x1, RZ, 0xfc, !PT ;  /* 0x0000000113137812 */ /* 0x000fc800078efcff */
[----:B------:R-:W-:-:S13]  /*abf0*/  ISETP.NE.AND P0, PT, R19, 0x3, PT ;  /* 0x000000031300780c */ /* 0x000fda0003f05270 */
[----:B------:R-:W-:Y:S05]  /*ac00*/  @!P0 BRA `(.L_x_286) ;  /* 0x0000000000048947 */ /* 0x000fea0003800000 */
[----:B------:R-:W-:Y:S01]  /*ac10*/  BPT.TRAP 0x1 ;  /* 0x000000040000795c */ /* 0x000fe20000300000 */
.L_x_286:
[----:B------:R-:W3:Y:S01]  /*ac20*/  S2UR UR5, SR_CgaCtaId ;  /* 0x00000000000579c3 */ /* 0x000ee20000008800 */
[----:B------:R-:W-:Y:S02]  /*ac30*/  UMOV UR4, 0x400 ;  /* 0x0000040000047882 */ /* 0x000fe40000000000 */
[----:B---3--:R-:W-:-:S04]  /*ac40*/  ULEA UR4, UR5, UR4, 0x18 ;  /* 0x0000000405047291 */ /* 0x008fc8000f8ec03f */
[----:B------:R-:W-:-:S04]  /*ac50*/  ULEA UR4, UR42, UR4, 0x3 ;  /* 0x000000042a047291 */ /* 0x000fc8000f8e183f */
[----:B------:R-:W-:-:S04]  /*ac60*/  UIADD3 UR4, UR4, 0x60, URZ ;  /* 0x0000006004047890 */ /* 0x000fc8000fffe03f */
[----:B------:R-:W-:-:S09]  /*ac70*/  UPRMT UR4, UR5, 0x654, UR4 ;  /* 0x0000065405047896 */ /* 0x000fd20008000004 */
[----:B------:R-:W-:Y:S01]  /*ac80*/  SYNCS.ARRIVE.TRANS64.RED.A1T0 RZ, [UR4], RZ ;  /* 0x000000ffffff79a7 */ /* 0x000fe20008100404 */
[----:B------:R-:W-:Y:S05]  /*ac90*/  BRA `(.L_x_10) ;  /* 0x00000028001c7947 */ /* 0x000fea0003800000 */
.L_x_9:
[----:B------:R-:W-:Y:S01]  /*aca0*/  ULDC.64 UR4, c[0x0][0x8f8] ;  /* 0x00023e0000047ab9 */ /* 0x000fe20000000a00 */
[----:B------:R-:W-:Y:S01]  /*acb0*/  PRMT R10, RZ, 0x7610, R10 ;  /* 0x00007610ff0a7816 */ /* 0x000fe2000000000a */
[----:B------:R-:W-:Y:S01]  /*acc0*/  IMAD.MOV.U32 R13, RZ, RZ, -0x1 ;  /* 0xffffffffff0d7424 */ /* 0x000fe200078e00ff */
[----:B------:R-:W-:Y:S02]  /*acd0*/  ISETP.GE.U32.AND P1, PT, R16, UR4, PT ;  /* 0x0000000410007c0c */ /* 0x000fe4000bf26070 */
[----:B------:R-:W-:Y:S02]  /*ace0*/  MOV R7, 0xffffffff ;  /* 0xffffffff00077802 */ /* 0x000fe40000000f00 */
[----:B------:R-:W-:Y:S02]  /*acf0*/  ISETP.GE.U32.AND.EX P1, PT, R17, UR5, PT, P1 ;  /* 0x0000000511007c0c */ /* 0x000fe4000bf26110 */
[----:B------:R-:W-:-:S11]  /*ad00*/  MOV R6, 0xffffffff ;  /* 0xffffffff00067802 */ /* 0x000fd60000000f00 */
        /* <DEDUP_REMOVED lines=19> */
.L_x_288:
[--C-:B------:R-:W-:Y:S01]  /*ae40*/  SHF.R.U64 R14, R12, R20, R13.reuse ;  /* 0x000000140c0e7219 */ /* 0x100fe2000000120d */
[----:B------:R-:W1:Y:S01]  /*ae50*/  LDC R26, c[0x0][0x8c0] ;  /* 0x00023000ff1a7b82 */ /* 0x000e620000000800 */
[----:B------:R-:W-:Y:S01]  /*ae60*/  I2FP.F32.U32 R7, R8 ;  /* 0x0000000800077245 */ /* 0x000fe20000201000 */
[----:B------:R-:W-:Y:S01]  /*ae70*/  ULDC UR4, c[0x0][0x150] ;  /* 0x0000540000047ab9 */ /* 0x000fe20000000800 */
[----:B------:R-:W-:Y:S02]  /*ae80*/  SHF.R.U32.HI R6, RZ, R20, R13 ;  /* 0x00000014ff067219 */ /* 0x000fe4000001160d */
[----:B------:R-:W-:Y:S01]  /*ae90*/  IADD3 R9, P1, RZ, -R14, RZ ;  /* 0x8000000eff097210 */ /* 0x000fe20007f3e0ff */
[----:B------:R-:W-:Y:S01]  /*aea0*/  FMUL R13, R7, UR4 ;  /* 0x00000004070d7c20 */ /* 0x000fe20008400000 */
[----:B------:R-:W-:Y:S01]  /*aeb0*/  ULDC UR4, c[0x0][0x154] ;  /* 0x0000550000047ab9 */ /* 0x000fe20000000800 */
[----:B------:R-:W2:Y:S01]  /*aec0*/  LDC.64 R28, c[0x0][0x8e8] ;  /* 0x00023a00ff1c7b82 */ /* 0x000ea20000000a00 */
[----:B------:R-:W-:Y:S01]  /*aed0*/  IADD3.X R11, RZ, ~R6, RZ, P1, !PT ;  /* 0x80000006ff0b7210 */ /* 0x000fe20000ffe4ff */
[----:B------:R-:W-:-:S02]  /*aee0*/  IMAD.WIDE.U32 R6, R9, R24, R16 ;  /* 0x0000001809067225 */ /* 0x000fc400078e0010 */
[----:B------:R-:W3:Y:S02]  /*aef0*/  F2I.U32.TRUNC.NTZ R13, R13 ;  /* 0x0000000d000d7305 */ /* 0x000ee4000020f000 */
[----:B------:R-:W-:Y:S02]  /*af00*/  IMAD R10, R11, R24, RZ ;  /* 0x000000180b0a7224 */ /* 0x000fe400078e02ff */
[----:B------:R-:W4:Y:S02]  /*af10*/  LDC R15, c[0x0][0x144] ;  /* 0x00005100ff0f7b82 */ /* 0x000f240000000800 */
[----:B------:R-:W-:Y:S01]  /*af20*/  IMAD R9, R9, R25, R10 ;  /* 0x0000001909097224 */ /* 0x000fe200078e020a */
[----:B------:R-:W-:-:S03]  /*af30*/  MOV R10, 0xffffffff ;  /* 0xffffffff000a7802 */ /* 0x000fc60000000f00 */
[----:B------:R-:W-:Y:S01]  /*af40*/  IMAD.IADD R7, R7, 0x1, R9 ;  /* 0x0000000107077824 */ /* 0x000fe200078e0209 */
[----:B------:R-:W-:Y:S01]  /*af50*/  I2FP.F32.U32 R9, R3 ;  /* 0x0000000300097245 */ /* 0x000fe20000201000 */
[----:B------:R-:W5:Y:S03]  /*af60*/  LDC R20, c[0x0][0x8b0] ;  /* 0x00022c00ff147b82 */ /* 0x000f660000000800 */
[-CC-:B-1----:R-:W-:Y:S01]  /*af70*/  SHF.R.U64 R12, R6, R26.reuse, R7.reuse ;  /* 0x0000001a060c7219 */ /* 0x182fe20000001207 */
[----:B------:R-:W-:Y:S01]  /*af80*/  FMUL R9, R9, UR4 ;  /* 0x0000000409097c20 */ /* 0x000fe20008400000 */
[----:B---3--:R-:W-:Y:S02]  /*af90*/  IADD3 R6, -R13, RZ, RZ ;  /* 0x000000ff0d067210 */ /* 0x008fe40007ffe1ff */
[----:B------:R-:W-:Y:S01]  /*afa0*/  SHF.R.U32.HI R7, RZ, R26, R7 ;  /* 0x0000001aff077219 */ /* 0x000fe20000011607 */
[----:B------:R-:W1:Y:S01]  /*afb0*/  LDC R11, c[0x0][0x900] ;  /* 0x00024000ff0b7b82 */ /* 0x000e620000000800 */
[----:B--2---:R-:W-:-:S04]  /*afc0*/  ISETP.NE.U32.AND P1, PT, R28, RZ, PT ;  /* 0x000000ff1c00720c */ /* 0x004fc80003f25070 */
[----:B------:R-:W-:-:S03]  /*afd0*/  ISETP.NE.AND.EX P1, PT, R29, RZ, PT, P1 ;  /* 0x000000ff1d00720c */ /* 0x000fc60003f25310 */
[----:B------:R-:W2:Y:S01]  /*afe0*/  LDC R24, c[0x0][0x148] ;  /* 0x00005200ff187b82 */ /* 0x000ea20000000800 */
[----:B----4-:R-:W-:Y:S02]  /*aff0*/  IMAD R25, R15, R6, R8 ;  /* 0x000000060f197224 */ /* 0x010fe400078e0208 */
[----:B------:R-:W-:-:S05]  /*b000*/  IMAD.MOV.U32 R8, RZ, RZ, 0x1 ;  /* 0x00000001ff087424 */ /* 0x000fca00078e00ff */
        /* <DEDUP_REMOVED lines=10> */
[----:B------:R-:W-:Y:S02]  /*b0b0*/  LOP3.LUT R32, RZ, R10, RZ, 0x33, !PT ;  /* 0x0000000aff207212 */ /* 0x000fe400078e33ff */
[----:B------:R-:W-:-:S05]  /*b0c0*/  MOV R6, R21 ;  /* 0x0000001500067202 */ /* 0x000fca0000000f00 */
[----:B------:R-:W1:Y:S01]  /*b0d0*/  LDC R31, c[0x0][0x8b8] ;  /* 0x00022e00ff1f7b82 */ /* 0x000e620000000800 */
[----:B----4-:R-:W-:Y:S05]  /*b0e0*/  @!P1 BRA `(.L_x_289) ;  /* 0x0000000000289947 */ /* 0x010fea0003800000 */
[----:B------:R-:W4:Y:S02]  /*b0f0*/  LDC R6, c[0x0][0x8f4] ;  /* 0x00023d00ff067b82 */ /* 0x000f240000000800 */
[----:B----4-:R-:W-:-:S04]  /*b100*/  IADD3 R11, P1, R21, R6, RZ ;  /* 0x00000006150b7210 */ /* 0x010fc80007f3e0ff */
        /* <DEDUP_REMOVED lines=8> */
.L_x_289:
[----:B------:R-:W-:Y:S01]  /*b190*/  ISETP.NE.AND P1, PT, R2, 0x1, PT ;  /* 0x000000010200780c */ /* 0x000fe20003f25270 */
[----:B---3--:R-:W-:Y:S01]  /*b1a0*/  VIADD R9, R23, 0xffffffff ;  /* 0xffffffff17097836 */ /* 0x008fe20000000000 */
[----:B--2---:R-:W-:Y:S02]  /*b1b0*/  SHF.R.U64 R7, R6, R27, R7 ;  /* 0x0000001b06077219 */ /* 0x004fe40000001207 */
[----:B------:R-:W-:Y:S02]  /*b1c0*/  IADD3 R20, -R20, RZ, RZ ;  /* 0x000000ff14147210 */ /* 0x000fe40007ffe1ff */
[----:B------:R-:W-:Y:S02]  /*b1d0*/  LOP3.LUT R6, R15, R32, RZ, 0xc0, !PT ;  /* 0x000000200f067212 */ /* 0x000fe400078ec0ff */
[----:B------:R-:W-:Y:S02]  /*b1e0*/  IADD3 R8, -R7, RZ, RZ ;  /* 0x000000ff07087210 */ /* 0x000fe40007ffe1ff */
[----:B------:R-:W-:Y:S01]  /*b1f0*/  LOP3.LUT R12, R12, R9, RZ, 0xc0, !PT ;  /* 0x000000090c0c7212 */ /* 0x000fe200078ec0ff */
[----:B------:R-:W-:Y:S01]  /*b200*/  IMAD R6, R26, R7, R6 ;  /* 0x000000071a067224 */ /* 0x000fe200078e0206 */
[----:B------:R-:W-:Y:S01]  /*b210*/  MOV R10, 0x1 ;  /* 0x00000001000a7802 */ /* 0x000fe20000000f00 */
[----:B------:R-:W-:-:S02]  /*b220*/  @P1 IMAD R25, R24, R20, R3 ;  /* 0x0000001418191224 */ /* 0x000fc400078e0203 */
[----:B-1----:R-:W-:Y:S02]  /*b230*/  IMAD R3, R8, R30, R21 ;  /* 0x0000001e08037224 */ /* 0x002fe400078e0215 */
[----:B------:R-:W-:Y:S02]  /*b240*/  IMAD R13, R6, R31, R25 ;  /* 0x0000001f060d7224 */ /* 0x000fe400078e0219 */
[----:B------:R-:W-:-:S05]  /*b250*/  IMAD R6, R3, R23, R12 ;  /* 0x0000001703067224 */ /* 0x000fca00078e020c */
[----:B------:R-:W-:Y:S02]  /*b260*/  SEL R7, R6, R13, !P1 ;  /* 0x0000000d06077207 */ /* 0x000fe40004800000 */
[----:B------:R-:W-:Y:S01]  /*b270*/  SEL R13, R13, R6, !P1 ;  /* 0x000000060d0d7207 */ /* 0x000fe20004800000 */
[----:B------:R-:W-:-:S07]  /*b280*/  IMAD.MOV.U32 R6, RZ, RZ, R14 ;  /* 0x000000ffff067224 */ /* 0x000fce00078e000e */
.L_x_287:
[----:B------:R-:W-:-:S08]  /*b290*/  NOP ;  /* 0x0000000000007918 */ /* 0x000fd00000000000 */
[----:B------:R-:W1:-:S00]  /*b2a0*/  USETMAXREG.DEALLOC.CTAPOOL 0x28 ;  /* 0x00000028000079c8 */ /* 0x000e4000080e0500 */
[----:B-1----:R-:W-:-:S13]  /*b2b0*/  ISETP.NE.AND P1, PT, R0, 0x1, PT ;  /* 0x000000010000780c */ /* 0x002fda0003f25270 */
[----:B------:R-:W-:Y:S05]  /*b2c0*/  @!P1 BRA `(.L_x_10) ;  /* 0x0000002000909947 */ /* 0x000fea0003800000 */
[----:B------:R-:W-:Y:S05]  /*b2d0*/  @!P4 BRA `(.L_x_290) ;  /* 0x0000001000a8c947 */ /* 0x000fea0003800000 */
[----:B------:R-:W-:-:S13]  /*b2e0*/  ISETP.NE.OR P0, PT, R0, 0x2, P0 ;  /* 0x000000020000780c */ /* 0x000fda0000705670 */
[----:B------:R-:W-:Y:S05]  /*b2f0*/  @P0 BRA `(.L_x_10) ;  /* 0x0000002000840947 */ /* 0x000fea0003800000 */
[----:B------:R-:W-:-:S13]  /*b300*/  LOP3.LUT P1, RZ, R10, 0xff, RZ, 0xc0, !PT ;  /* 0x000000ff0aff7812 */ /* 0x000fda000782c0ff */
[----:B------:R-:W-:Y:S05]  /*b310*/  @!P1 BRA `(.L_x_291) ;  /* 0x0000000000189947 */ /* 0x000fea0003800000 */
[----:B------:R-:W-:Y:S01]  /*b320*/  UMOV UR4, 0x400 ;  /* 0x0000040000047882 */ /* 0x000fe20000000000 */
[----:B------:R-:W-:Y:S01]  /*b330*/  MOV R0, RZ ;  /* 0x000000ff00007202 */ /* 0x000fe20000000f00 */
[----:B------:R-:W-:-:S03]  /*b340*/  ULEA UR4, UR36, UR4, 0x18 ;  /* 0x0000000424047291 */ /* 0x000fc6000f8ec03f */
[----:B------:R-:W-:-:S06]  /*b350*/  SHF.L.U32 R0, R0, 0x1f, RZ ;  /* 0x0000001f00007819 */ /* 0x000fcc00000006ff */
[----:B------:R-:W1:Y:S02]  /*b360*/  SYNCS.PHASECHK.TRANS64.TRYWAIT P0, [UR4+0x88], R0 ;  /* 0x00008800ff0075a7 */ /* 0x000e640008000144 */
[----:B-1----:R-:W-:Y:S05]  /*b370*/  @!P0 BRA `(.L_x_292) ;  /* 0x0000002000ec8947 */ /* 0x002fea0003800000 */
.L_x_291:
[----:B-1----:R-:W-:Y:S01]  /*b380*/  PRMT R0, RZ, 0x7610, R0 ;  /* 0x00007610ff007816 */ /* 0x002fe20000000000 */
[----:B------:R-:W-:Y:S06]  /*b390*/  @P3 BRA `(.L_x_293) ;  /* 0x0000000000243947 */ /* 0x000fec0003800000 */
[----:B------:R-:W-:Y:S02]  /*b3a0*/  ULDC.64 UR4, c[0x0][0x588] ;  /* 0x0001620000047ab9 */ /* 0x000fe40000000a00 */
[----:B------:R-:W-:-:S04]  /*b3b0*/  ISETP.NE.U32.AND P0, PT, RZ, UR4, PT ;  /* 0x00000004ff007c0c */ /* 0x000fc8000bf05070 */
[----:B------:R-:W-:-:S13]  /*b3c0*/  ISETP.NE.AND.EX P0, PT, RZ, UR5, PT, P0 ;  /* 0x00000005ff007c0c */ /* 0x000fda000bf05300 */
[----:B------:R-:W-:Y:S05]  /*b3d0*/  @!P0 BRA `(.L_x_294) ;  /* 0x00000000000c8947 */ /* 0x000fea0003800000 */
[----:B------:R2:W5:Y:S01]  /*b3e0*/  LDG.E R3, desc[UR40][R4.64] ;  /* 0x0000002804037981 */ /* 0x000562000c1e1900 */
[----:B------:R-:W-:Y:S01]  /*b3f0*/  MOV R0, 0x1 ;  /* 0x0000000100007802 */ /* 0x000fe20000000f00 */
[----:B------:R-:W-:Y:S06]  /*b400*/  BRA `(.L_x_293) ;  /* 0x0000000000087947 */ /* 0x000fec0003800000 */
.L_x_294:
[----:B------:R-:W1:Y:S01]  /*b410*/  LDC R3, c[0x0][0x580] ;  /* 0x00016000ff037b82 */ /* 0x000e620000000800 */
[----:B------:R-:W-:-:S07]  /*b420*/  IMAD.MOV.U32 R0, RZ, RZ, 0x1 ;  /* 0x00000001ff007424 */ /* 0x000fce00078e00ff */
.L_x_293:
[----:B------:R-:W-:Y:S01]  /*b430*/  MOV R8, 0x1 ;  /* 0x0000000100087802 */ /* 0x000fe20000000f00 */
[----:B------:R-:W-:Y:S06]  /*b440*/  @!P1 BRA `(.L_x_295) ;  /* 0x0000000c00dc9947 */ /* 0x000fec0003800000 */
[----:B------:R-:W3:Y:S01]  /*b450*/  LDC R9, c[0x0][0x900] ;  /* 0x00024000ff097b82 */ /* 0x000ee20000000800 */
[----:B--2---:R-:W-:Y:S01]  /*b460*/  MOV R4, 0xffffffff ;  /* 0xffffffff00047802 */ /* 0x004fe20000000f00 */
[----:B------:R-:W-:Y:S01]  /*b470*/  IMAD.MOV.U32 R8, RZ, RZ, 0x1 ;  /* 0x00000001ff087424 */ /* 0x000fe200078e00ff */
[----:B------:R-:W-:Y:S01]  /*b480*/  LOP3.LUT R10, R19, 0x2, RZ, 0xfc, !PT ;  /* 0x00000002130a7812 */ /* 0x000fe200078efcff */
[----:B------:R-:W-:Y:S01]  /*b490*/  ULDC.64 UR6, c[0x0][0x198] ;  /* 0x0000660000067ab9 */ /* 0x000fe20000000a00 */
[----:B------:R-:W-:Y:S01]  /*b4a0*/  ULDC.64 UR14, c[0x0][0x588] ;  /* 0x00016200000e7ab9 */ /* 0x000fe20000000a00 */
[----:B------:R-:W-:Y:S01]  /*b4b0*/  ULDC.64 UR22, c[0x0][0x590] ;  /* 0x0001640000167ab9 */ /* 0x000fe20000000a00 */
[----:B------:R-:W-:Y:S01]  /*b4c0*/  ULDC.64 UR24, c[0x0][0x8f8] ;  /* 0x00023e0000187ab9 */ /* 0x000fe20000000a00 */
[----:B------:R-:W2:Y:S01]  /*b4d0*/  LDC R11, c[0x0][0x8a8] ;  /* 0x00022a00ff0b7b82 */ /* 0x000ea20000000800 */
[-C--:B---3--:R-:W-:Y:S02]  /*b4e0*/  SHF.L.U32 R4, R4, R9.reuse, RZ ;  /* 0x0000000904047219 */ /* 0x088fe400000006ff */
[----:B------:R-:W-:-:S02]  /*b4f0*/  SHF.L.U32 R9, R8, R9, RZ ;  /* 0x0000000908097219 */ /* 0x000fc400000006ff */
[----:B------:R-:W-:Y:S02]  /*b500*/  MOV R8, 0x1 ;  /* 0x0000000100087802 */ /* 0x000fe40000000f00 */
[----:B------:R-:W-:Y:S02]  /*b510*/  LOP3.LUT R12, RZ, R4, RZ, 0x33, !PT ;  /* 0x00000004ff0c7212 */ /* 0x000fe400078e33ff */
[----:B--2---:R-:W-:-:S07]  /*b520*/  IADD3 R11, R11, -0x1, RZ ;  /* 0xffffffff0b0b7810 */ /* 0x004fce0007ffe0ff */
.L_x_327:
[----:B------:R-:W-:Y:S02]  /*b530*/  ISETP.NE.U32.AND P0, PT, RZ, UR22, PT ;  /* 0x00000016ff007c0c */ /* 0x000fe4000bf05070 */
[----:B------:R-:W-:Y:S02]  /*b540*/  R2UR UR19, R13 ;  /* 0x000000000d1372ca */ /* 0x000fe400000e0000 */
[----:B------:R-:W-:Y:S02]  /*b550*/  R2UR UR18, R7 ;  /* 0x00000000071272ca */ /* 0x000fe400000e0000 */
[----:B------:R-:W-:-:S09]  /*b560*/  ISETP.NE.AND.EX P0, PT, RZ, UR23, PT, P0 ;  /* 0x00000017ff007c0c */ /* 0x000fd2000bf05300 */
[----:B------:R-:W-:Y:S02]  /*b570*/  USHF.L.U32 UR19, UR19, 0x8, URZ ;  /* 0x0000000813137899 */ /* 0x000fe4000800063f */
[----:B------:R-:W-:Y:S02]  /*b580*/  USHF.L.U32 UR18, UR18, 0x6, URZ ;  /* 0x0000000612127899 */ /* 0x000fe4000800063f */
[----:B--234-:R-:W-:Y:S10]  /*b590*/  @!P0 BRA `(.L_x_296) ;  /* 0x00000000002c8947 */ /* 0x01cff40003800000 */
[----:B------:R-:W-:-:S04]  /*b5a0*/  ISETP.NE.U32.AND P1, PT, RZ, UR14, PT ;  /* 0x0000000eff007c0c */ /* 0x000fc8000bf25070 */
[----:B------:R-:W-:-:S13]  /*b5b0*/  ISETP.NE.AND.EX P1, PT, RZ, UR15, PT, P1 ;  /* 0x0000000fff007c0c */ /* 0x000fda000bf25310 */
[----:B------:R-:W-:Y:S05]  /*b5c0*/  @!P1 BRA `(.L_x_297) ;  /* 0x0000000000189947 */ /* 0x000fea0003800000 */
[----:B------:R-:W2:Y:S01]  /*b5d0*/  LDC.64 R4, c[0x0][0x588] ;  /* 0x00016200ff047b82 */ /* 0x000ea20000000a00 */
[----:B-1---5:R-:W-:-:S04]  /*b5e0*/  IMAD R3, R6, UR22, RZ ;  /* 0x0000001606037c24 */ /* 0x022fc8000f8e02ff */
[----:B--2---:R-:W-:-:S05]  /*b5f0*/  IMAD.WIDE R4, R3, 0x4, R4 ;  /* 0x0000000403047825 */ /* 0x004fca00078e0204 */
[----:B------:R3:W5:Y:S01]  /*b600*/  LDG.E R3, desc[UR40][R4.64] ;  /* 0x0000002804037981 */ /* 0x000762000c1e1900 */
[----:B------:R-:W-:Y:S01]  /*b610*/  IMAD.MOV.U32 R0, RZ, RZ, 0x1 ;  /* 0x00000001ff007424 */ /* 0x000fe200078e00ff */
[----:B------:R-:W-:Y:S06]  /*b620*/  BRA `(.L_x_296) ;  /* 0x0000000000087947 */ /* 0x000fec0003800000 */
.L_x_297:
[----:B-1---5:R-:W2:Y:S01]  /*b630*/  LDC R3, c[0x0][0x580] ;  /* 0x00016000ff037b82 */ /* 0x022ea20000000800 */
[----:B------:R-:W-:-:S07]  /*b640*/  MOV R0, 0x1 ;  /* 0x0000000100007802 */ /* 0x000fce0000000f00 */
.L_x_296:
[----:B------:R-:W-:Y:S05]  /*b650*/  @!P0 BRA `(.L_x_298) ;  /* 0x00000000001c8947 */ /* 0x000fea0003800000 */
[----:B------:R-:W-:-:S13]  /*b660*/  LOP3.LUT P2, RZ, R0, 0xff, RZ, 0xc0, !PT ;  /* 0x000000ff00ff7812 */ /* 0x000fda000784c0ff */
[----:B---3--:R-:W3:Y:S02]  /*b670*/  @!P2 LDC.64 R4, c[0x0][0x588] ;  /* 0x00016200ff04ab82 */ /* 0x008ee40000000a00 */
[----:B---3--:R-:W-:-:S04]  /*b680*/  @!P2 ISETP.NE.U32.AND P0, PT, R4, RZ, PT ;  /* 0x000000ff0400a20c */ /* 0x008fc80003f05070 */
[----:B------:R-:W-:Y:S02]  /*b690*/  @!P2 ISETP.NE.AND.EX P1, PT, R5, RZ, PT, P0 ;  /* 0x000000ff0500a20c */ /* 0x000fe40003f25300 */
[----:B-12--5:R-:W-:Y:S02]  /*b6a0*/  @P2 FSETP.EQ.AND P0, PT, R3, RZ, PT ;  /* 0x000000ff0300220b */ /* 0x026fe40003f02000 */
[----:B------:R-:W-:Y:S01]  /*b6b0*/  @!P2 PLOP3.LUT P0, PT, P1, PT, PT, 0x8, 0x0 ;  /* 0x000000000000a81c */ /* 0x000fe20000f0e170 */
[----:B------:R-:W-:-:S12]  /*b6c0*/  BRA `(.L_x_299) ;  /* 0x0000000000047947 */ /* 0x000fd80003800000 */
.L_x_298:
[----:B-12--5:R-:W-:-:S13]  /*b6d0*/  FSETP.EQ.AND P0, PT, R3, RZ, PT ;  /* 0x000000ff0300720b */ /* 0x026fda0003f02000 */
.L_x_299:
[----:B------:R-:W-:Y:S02]  /*b6e0*/  ISETP.NE.AND P2, PT, R10, 0x3, PT ;  /* 0x000000030a00780c */ /* 0x000fe40003f45270 */
[----:B------:R-:W-:-:S04]  /*b6f0*/  ELECT P1, URZ, PT ;  /* 0x00000000003f782f */ /* 0x000fc80003820000 */
[----:B------:R-:W-:-:S07]  /*b700*/  PLOP3.LUT P0, PT, P1, P0, PT, 0x20, 0x0 ;  /* 0x000000000000781c */ /* 0x000fce0000f00470 */
[----:B------:R-:W-:Y:S06]  /*b710*/  @!P2 BRA `(.L_x_300) ;  /* 0x000000000004a947 */ /* 0x000fec0003800000 */
[----:B------:R-:W-:Y:S01]  /*b720*/  BPT.TRAP 0x1 ;  /* 0x000000040000795c */ /* 0x000fe20000300000 */
.L_x_300:
[----:B------:R-:W1:Y:S01]  /*b730*/  S2UR UR36, SR_CgaCtaId ;  /* 0x00000000002479c3 */ /* 0x000e620000008800 */
[----:B------:R-:W-:Y:S01]  /*b740*/  UMOV UR4, 0x400 ;  /* 0x0000040000047882 */ /* 0x000fe20000000000 */
[----:B---3--:R-:W-:Y:S01]  /*b750*/  SHF.L.U32 R4, R8, 0x1f, RZ ;  /* 0x0000001f08047819 */ /* 0x008fe200000006ff */
[----:B-1----:R-:W-:-:S09]  /*b760*/  ULEA UR5, UR36, UR4, 0x18 ;  /* 0x0000000424057291 */ /* 0x002fd2000f8ec03f */
[----:B------:R-:W1:Y:S02]  /*b770*/  SYNCS.PHASECHK.TRANS64.TRYWAIT P1, [UR5+0x60], R4 ;  /* 0x00006004ff0075a7 */ /* 0x000e640008020145 */
[----:B-1----:R-:W-:Y:S05]  /*b780*/  @!P1 BRA `(.L_x_301) ;  /* 0x0000002000009947 */ /* 0x002fea0003800000 */
.L_x_359:
[----:B------:R-:W-:Y:S04]  /*b790*/  BSSY B0, `(.L_x_302) ;  /* 0x000000e000007945 */ /* 0x000fe80003800000 */
[----:B------:R-:W-:Y:S05]  /*b7a0*/  @!P0 BRA `(.L_x_303) ;  /* 0x0000000000308947 */ /* 0x000fea0003800000 */
[----:B------:R-:W-:Y:S01]  /*b7b0*/  R2UR UR20, R6 ;  /* 0x00000000061472ca */ /* 0x000fe200000e0000 */
[----:B------:R-:W-:Y:S02]  /*b7c0*/  UIADD3 UR8, UP0, UR6, 0x3f0, URZ ;  /* 0x000003f006087890 */ /* 0x000fe4000ff1e03f */
[----:B------:R-:W-:Y:S02]  /*b7d0*/  UIADD3 UR16, UR5, 0x200, URZ ;  /* 0x0000020005107890 */ /* 0x000fe4000fffe03f */
[----:B------:R-:W-:Y:S02]  /*b7e0*/  UIADD3 UR17, UR5, 0x40, URZ ;  /* 0x0000004005117890 */ /* 0x000fe4000fffe03f */
[----:B------:R-:W-:Y:S01]  /*b7f0*/  UIADD3.X UR9, URZ, UR7, URZ, UP0, !UPT ;  /* 0x000000073f097290 */ /* 0x000fe200087fe43f */
[----:B------:R-:W-:Y:S01]  /*b800*/  UMOV UR10, 0x0 ;  /* 0x00000000000a7882 */ /* 0x000fe20000000000 */
[----:B------:R-:W-:-:S07]  /*b810*/  UMOV UR11, 0x10000000 ;  /* 0x10000000000b7882 */ /* 0x000fce0000000000 */
[----:B------:R2:W-:Y:S02]  /*b820*/  UTMALDG.3D [UR16], [UR8], desc[UR10] ;  /* 0x00000a10080075b4 */ /* 0x0005e40008011000 */
[----:B--2---:R-:W-:Y:S05]  /*b830*/  @!P2 BRA `(.L_x_304) ;  /* 0x000000000004a947 */ /* 0x004fea0003800000 */
[----:B------:R-:W-:Y:S01]  /*b840*/  BPT.TRAP 0x1 ;  /* 0x000000040000795c */ /* 0x000fe20000300000 */
.L_x_304:
[----:B-1----:R-:W1:Y:S02]  /*b850*/  LDC R5, c[0x0][0x800] ;  /* 0x00020000ff057b82 */ /* 0x002e640000000800 */
[----:B-1----:R2:W-:Y:S02]  /*b860*/  SYNCS.ARRIVE.TRANS64.RED.A0TR RZ, [UR5+0x40], R5 ;  /* 0x00004005ffff79a7 */ /* 0x0025e40008300405 */
.L_x_303:
[----:B------:R-:W-:Y:S05]  /*b870*/  BSYNC B0 ;  /* 0x0000000000007941 */ /* 0x000fea0003800000 */
.L_x_302:
[----:B------:R-:W-:Y:S05]  /*b880*/  @!P2 BRA `(.L_x_305) ;  /* 0x000000000004a947 */ /* 0x000fea0003800000 */
[----:B------:R-:W-:Y:S01]  /*b890*/  BPT.TRAP 0x1 ;  /* 0x000000040000795c */ /* 0x000fe20000300000 */
.L_x_305:
[----:B------:R-:W-:-:S04]  /*b8a0*/  UIADD3 UR4, UR5, 0x40, URZ ;  /* 0x0000004005047890 */ /* 0x000fc8000fffe03f */
[----:B------:R-:W-:-:S09]  /*b8b0*/  UPRMT UR4, UR36, 0x654, UR4 ;  /* 0x0000065424047896 */ /* 0x000fd20008000004 */
[----:B------:R-:W-:Y:S01]  /*b8c0*/  SYNCS.ARRIVE.TRANS64.RED.A1T0 RZ, [UR4], RZ ;  /* 0x000000ffffff79a7 */ /* 0x000fe20008100404 */
[----:B------:R-:W-:Y:S05]  /*b8d0*/  @!P2 BRA `(.L_x_306) ;  /* 0x000000000004a947 */ /* 0x000fea0003800000 */
[----:B------:R-:W-:Y:S01]  /*b8e0*/  BPT.TRAP 0x1 ;  /* 0x000000040000795c */ /* 0x000fe20000300000 */
.L_x_306:
[----:B------:R-:W3:Y:S02]  /*b8f0*/  SYNCS.PHASECHK.TRANS64.TRYWAIT P1, [UR5+0x68], R4 ;  /* 0x00006804ff0075a7 */ /* 0x000ee40008020145 */
[----:B---3--:R-:W-:Y:S05]  /*b900*/  @!P1 BRA `(.L_x_307) ;  /* 0x0000001c00b89947 */ /* 0x008fea0003800000 */
.L_x_360:
[----:B------:R-:W-:Y:S04]  /*b910*/  BSSY B0, `(.L_x_308) ;  /* 0x0000010000007945 */ /* 0x000fe80003800000 */
[----:B------:R-:W-:Y:S05]  /*b920*/  @!P0 BRA `(.L_x_309) ;  /* 0x0000000000388947 */ /* 0x000fea0003800000 */
[----:B------:R-:W-:Y:S01]  /*b930*/  UIADD3 UR16, UP0, UR6, 0x3f0, URZ ;  /* 0x000003f006107890 */ /* 0x000fe2000ff1e03f */
[----:B------:R-:W-:Y:S01]  /*b940*/  R2UR UR12, R6 ;  /* 0x00000000060c72ca */ /* 0x000fe200000e0000 */
[----:B------:R-:W-:Y:S02]  /*b950*/  UIADD3 UR11, UR19, 0x80, URZ ;  /* 0x00000080130b7890 */ /* 0x000fe4000fffe03f */
[----:B------:R-:W-:Y:S02]  /*b960*/  UIADD3 UR8, UR5, 0x2200, URZ ;  /* 0x0000220005087890 */ /* 0x000fe4000fffe03f */
[----:B------:R-:W-:Y:S02]  /*b970*/  UIADD3 UR9, UR5, 0x48, URZ ;  /* 0x0000004805097890 */ /* 0x000fe4000fffe03f */
[----:B------:R-:W-:Y:S01]  /*b980*/  UIADD3.X UR17, URZ, UR7, URZ, UP0, !UPT ;  /* 0x000000073f117290 */ /* 0x000fe200087fe43f */
[----:B------:R-:W-:Y:S01]  /*b990*/  UMOV UR20, 0x0 ;  /* 0x0000000000147882 */ /* 0x000fe20000000000 */
[----:B------:R-:W-:Y:S01]  /*b9a0*/  UMOV UR21, 0x10000000 ;  /* 0x1000000000157882 */ /* 0x000fe20000000000 */
[----:B------:R-:W-:-:S06]  /*b9b0*/  UMOV UR10, UR18 ;  /* 0x00000012000a7c82 */ /* 0x000fcc0008000000 */
[----:B------:R3:W-:Y:S02]  /*b9c0*/  UTMALDG.3D [UR8], [UR16], desc[UR20] ;  /* 0x00001408100075b4 */ /* 0x0007e40008011000 */
[----:B---3--:R-:W-:Y:S05]  /*b9d0*/  @!P2 BRA `(.L_x_310) ;  /* 0x000000000004a947 */ /* 0x008fea0003800000 */
[----:B------:R-:W-:Y:S01]  /*b9e0*/  BPT.TRAP 0x1 ;  /* 0x000000040000795c */ /* 0x000fe20000300000 */
.L_x_310:
[----:B-12---:R-:W1:Y:S02]  /*b9f0*/  LDC R5, c[0x0][0x800] ;  /* 0x00020000ff057b82 */ /* 0x006e640000000800 */
[----:B-1----:R3:W-:Y:S02]  /*ba00*/  SYNCS.ARRIVE.TRANS64.RED.A0TR RZ, [UR5+0x48], R5 ;  /* 0x00004805ffff79a7 */ /* 0x0027e40008300405 */
.L_x_309:
[----:B------:R-:W-:Y:S05]  /*ba10*/  BSYNC B0 ;  /* 0x0000000000007941 */ /* 0x000fea0003800000 */
.L_x_308:
[----:B------:R-:W-:Y:S05]  /*ba20*/  @!P2 BRA `(.L_x_311) ;  /* 0x000000000004a947 */ /* 0x000fea0003800000 */
[----:B------:R-:W-:Y:S01]  /*ba30*/  BPT.TRAP 0x1 ;  /* 0x000000040000795c */ /* 0x000fe20000300000 */
.L_x_311:
[----:B------:R-:W-:Y:S02]  /*ba40*/  UIADD3 UR4, UR5, 0x48, URZ ;  /* 0x0000004805047890 */ /* 0x000fe4000fffe03f */
[----:B------:R-:W-:Y:S02]  /*ba50*/  UIADD3 UR10, UR18, 0x20, URZ ;  /* 0x00000020120a7890 */ /* 0x000fe4000fffe03f */
[----:B------:R-:W-:-:S09]  /*ba60*/  UPRMT UR4, UR36, 0x654, UR4 ;  /* 0x0000065424047896 */ /* 0x000fd20008000004 */
[----:B------:R-:W-:Y:S01]  /*ba70*/  SYNCS.ARRIVE.TRANS64.RED.A1T0 RZ, [UR4], RZ ;  /* 0x000000ffffff79a7 */ /* 0x000fe20008100404 */
[----:B------:R-:W-:Y:S05]  /*ba80*/  @!P2 BRA `(.L_x_312) ;  /* 0x000000000004a947 */ /* 0x000fea0003800000 */
[----:B------:R-:W-:Y:S01]  /*ba90*/  BPT.TRAP 0x1 ;  /* 0x000000040000795c */ /* 0x000fe20000300000 */
.L_x_312:
[----:B------:R-:W4:Y:S02]  /*baa0*/  SYNCS.PHASECHK.TRANS64.TRYWAIT P1, [UR5+0x70], R4 ;  /* 0x00007004ff0075a7 */ /* 0x000f240008020145 */
[----:B----4-:R-:W-:Y:S05]  /*bab0*/  @!P1 BRA `(.L_x_313) ;  /* 0x0000001c00649947 */ /* 0x010fea0003800000 */
.L_x_361:
        /* <DEDUP_REMOVED lines=8> */
[----:B------:R-:W-:Y:S01]  /*bb40*/  UMOV UR21, 0x10000000 ;  /* 0x1000000000157882 */ /* 0x000fe20000000000 */
[----:B------:R-:W-:-:S06]  /*bb50*/  UMOV UR11, UR19 ;  /* 0x00000013000b7c82 */ /* 0x000fcc0008000000 */
[----:B------:R4:W-:Y:S02]  /*bb60*/  UTMALDG.3D [UR8], [UR16], desc[UR20] ;  /* 0x00001408100075b4 */ /* 0x0009e40008011000 */
[----:B----4-:R-:W-:Y:S05]  /*bb70*/  @!P2 BRA `(.L_x_316) ;  /* 0x000000000004a947 */ /* 0x010fea0003800000 */
[----:B------:R-:W-:Y:S01]  /*bb80*/  BPT.TRAP 0x1 ;  /* 0x000000040000795c */ /* 0x000fe20000300000 */
.L_x_316:
[----:B-123--:R-:W1:Y:S02]  /*bb90*/  LDC R5, c[0x0][0x800] ;  /* 0x00020000ff057b82 */ /* 0x00ee640000000800 */
[----:B-1----:R4:W-:Y:S02]  /*bba0*/  SYNCS.ARRIVE.TRANS64.RED.A0TR RZ, [UR5+0x50], R5 ;  /* 0x00005005ffff79a7 */ /* 0x0029e40008300405 */
.L_x_315:
[----:B------:R-:W-:Y:S05]  /*bbb0*/  BSYNC B0 ;  /* 0x0000000000007941 */ /* 0x000fea0003800000 */
.L_x_314:
[----:B------:R-:W-:Y:S05]  /*bbc0*/  @!P2 BRA `(.L_x_317) ;  /* 0x000000000004a947 */ /* 0x000fea0003800000 */
[----:B------:R-:W-:Y:S01]  /*bbd0*/  BPT.TRAP 0x1 ;  /* 0x000000040000795c */ /* 0x000fe20000300000 */
.L_x_317:
[----:B------:R-:W-:-:S04]  /*bbe0*/  UIADD3 UR4, UR5, 0x50, URZ ;  /* 0x0000005005047890 */ /* 0x000fc8000fffe03f */
[----:B------:R-:W-:-:S09]  /*bbf0*/  UPRMT UR4, UR36, 0x654, UR4 ;  /* 0x0000065424047896 */ /* 0x000fd20008000004 */
[----:B------:R-:W-:Y:S01]  /*bc00*/  SYNCS.ARRIVE.TRANS64.RED.A1T0 RZ, [UR4], RZ ;  /* 0x000000ffffff79a7 */ /* 0x000fe20008100404 */
[----:B------:R-:W-:Y:S05]  /*bc10*/  @!P2 BRA `(.L_x_318) ;  /* 0x000000000004a947 */ /* 0x000fea0003800000 */
[----:B------:R-:W-:Y:S01]  /*bc20*/  BPT.TRAP 0x1 ;  /* 0x000000040000795c */ /* 0x000fe20000300000 */
.L_x_318:
[----:B------:R-:W5:Y:S02]  /*bc30*/  SYNCS.PHASECHK.TRANS64.TRYWAIT P1, [UR5+0x78], R4 ;  /* 0x00007804ff0075a7 */ /* 0x000f640008020145 */
[----:B-----5:R-:W-:Y:S05]  /*bc40*/  @!P1 BRA `(.L_x_319) ;  /* 0x0000001c00189947 */ /* 0x020fea0003800000 */
.L_x_362:
[----:B------:R-:W-:Y:S04]  /*bc50*/  BSSY B0, `(.L_x_320) ;  /* 0x000000f000007945 */ /* 0x000fe80003800000 */
[----:B------:R-:W-:Y:S05]  /*bc60*/  @!P0 BRA `(.L_x_321) ;  /* 0x0000000000348947 */ /* 0x000fea0003800000 */
[----:B------:R-:W-:Y:S01]  /*bc70*/  R2UR UR12, R6 ;  /* 0x00000000060c72ca */ /* 0x000fe200000e0000 */
[----:B------:R-:W-:Y:S02]  /*bc80*/  UIADD3 UR16, UP0, UR6, 0x3f0, URZ ;  /* 0x000003f006107890 */ /* 0x000fe4000ff1e03f */
[----:B------:R-:W-:Y:S02]  /*bc90*/  UIADD3 UR11, UR19, 0x80, URZ ;  /* 0x00000080130b7890 */ /* 0x000fe4000fffe03f */
[----:B------:R-:W-:Y:S02]  /*bca0*/  UIADD3 UR8, UR5, 0x6200, URZ ;  /* 0x0000620005087890 */ /* 0x000fe4000fffe03f */
[----:B------:R-:W-:Y:S02]  /*bcb0*/  UIADD3 UR9, UR5, 0x58, URZ ;  /* 0x0000005805097890 */ /* 0x000fe4000fffe03f */
[----:B------:R-:W-:Y:S01]  /*bcc0*/  UIADD3.X UR17, URZ, UR7, URZ, UP0, !UPT ;  /* 0x000000073f117290 */ /* 0x000fe200087fe43f */
[----:B------:R-:W-:Y:S01]  /*bcd0*/  UMOV UR20, 0x0 ;  /* 0x0000000000147882 */ /* 0x000fe20000000000 */
[----:B------:R-:W-:-:S07]  /*bce0*/  UMOV UR21, 0x10000000 ;  /* 0x1000000000157882 */ /* 0x000fce0000000000 */
[----:B------:R1:W-:Y:S02]  /*bcf0*/  UTMALDG.3D [UR8], [UR16], desc[UR20] ;  /* 0x00001408100075b4 */ /* 0x0003e40008011000 */
[----:B-1----:R-:W-:Y:S05]  /*bd00*/  @!P2 BRA `(.L_x_322) ;  /* 0x000000000004a947 */ /* 0x002fea0003800000 */
[----:B------:R-:W-:Y:S01]  /*bd10*/  BPT.TRAP 0x1 ;  /* 0x000000040000795c */ /* 0x000fe20000300000 */
.L_x_322:
[----:B------:R-:W1:Y:S02]  /*bd20*/  LDC R4, c[0x0][0x800] ;  /* 0x00020000ff047b82 */ /* 0x000e640000000800 */
[----:B-1----:R1:W-:Y:S02]  /*bd30*/  SYNCS.ARRIVE.TRANS64.RED.A0TR RZ, [UR5+0x58], R4 ;  /* 0x00005804ffff79a7 */ /* 0x0023e40008300405 */
.L_x_321:
[----:B------:R-:W-:Y:S05]  /*bd40*/  BSYNC B0 ;  /* 0x0000000000007941 */ /* 0x000fea0003800000 */
.L_x_320:
[----:B------:R-:W-:Y:S05]  /*bd50*/  @!P2 BRA `(.L_x_323) ;  /* 0x000000000004a947 */ /* 0x000fea0003800000 */
[----:B------:R-:W-:Y:S01]  /*bd60*/  BPT.TRAP 0x1 ;  /* 0x000000040000795c */ /* 0x000fe20000300000 */
.L_x_323:
[----:B------:R-:W-:Y:S01]  /*bd70*/  IADD3 R16, P0, R16, UR38, RZ ;  /* 0x0000002610107c10 */ /* 0x000fe2000ff1e0ff */
[----:B------:R-:W-:Y:S01]  /*bd80*/  UIADD3 UR4, UR5, 0x58, URZ ;  /* 0x0000005805047890 */ /* 0x000fe2000fffe03f */
[----:B------:R-:W-:Y:S01]  /*bd90*/  LOP3.LUT R8, R8, 0x1, RZ, 0x3c, !PT ;  /* 0x0000000108087812 */ /* 0x000fe200078e3cff */
[----:B------:R-:W-:Y:S01]  /*bda0*/  IMAD.MOV.U32 R7, RZ, RZ, -0x1 ;  /* 0xffffffffff077424 */ /* 0x000fe200078e00ff */
[----:B------:R-:W-:Y:S01]  /*bdb0*/  IADD3.X R17, R17, UR37, RZ, P0, !PT ;  /* 0x0000002511117c10 */ /* 0x000fe200087fe4ff */
[----:B------:R-:W-:Y:S01]  /*bdc0*/  UPRMT UR4, UR36, 0x654, UR4 ;  /* 0x0000065424047896 */ /* 0x000fe20008000004 */
[----:B------:R-:W-:Y:S02]  /*bdd0*/  ISETP.GE.U32.AND P0, PT, R16, UR24, PT ;  /* 0x0000001810007c0c */ /* 0x000fe4000bf06070 */
[----:B-1----:R-:W-:Y:S02]  /*bde0*/  PRMT R4, RZ, 0x7610, R4 ;  /* 0x00007610ff047816 */ /* 0x002fe40000000004 */
[----:B------:R-:W-:-:S02]  /*bdf0*/  ISETP.GE.U32.AND.EX P0, PT, R17, UR25, PT, P0 ;  /* 0x0000001911007c0c */ /* 0x000fc4000bf06100 */
[----:B------:R-:W-:Y:S02]  /*be00*/  MOV R13, 0xffffffff ;  /* 0xffffffff000d7802 */ /* 0x000fe40000000f00 */
[----:B------:R-:W-:Y:S01]  /*be10*/  SYNCS.ARRIVE.TRANS64.RED.A1T0 RZ, [UR4], RZ ;  /* 0x000000ffffff79a7 */ /* 0x000fe20008100404 */
[----:B------:R-:W-:-:S08]  /*be20*/  MOV R6, 0xffffffff ;  /* 0xffffffff00067802 */ /* 0x000fd00000000f00 */
[----:B------:R-:W-:Y:S05]  /*be30*/  @P0 BRA `(.L_x_324) ;  /* 0x0000000400580947 */ /* 0x000fea0003800000 */
[----:B------:R-:W1:Y:S01]  /*be40*/  S2R R13, SR_CTAID.X ;  /* 0x00000000000d7919 */ /* 0x000e620000002500 */
[----:B------:R-:W5:Y:S01]  /*be50*/  LDC.64 R14, c[0x0][0x8d0] ;  /* 0x00023400ff0e7b82 */ /* 0x000f620000000a00 */
[----:B------:R-:W-:Y:S01]  /*be60*/  ULDC UR4, c[0x0][0x150] ;  /* 0x0000540000047ab9 */ /* 0x000fe20000000800 */
[----:B------:R-:W-:Y:S01]  /*be70*/  MOV R22, R17 ;  /* 0x0000001100167202 */ /* 0x000fe20000000f00 */
[----:B------:R-:W2:Y:S05]  /*be80*/  S2R R20, SR_CTAID.Y ;  /* 0x0000000000147919 */ /* 0x000eaa0000002600 */
[----:B------:R-:W3:Y:S08]  /*be90*/  LDC R6, c[0x0][0x144] ;  /* 0x00005100ff067b82 */ /* 0x000ef00000000800 */
[----:B------:R-:W3:Y:S01]  /*bea0*/  LDC R21, c[0x0][0x8d8] ;  /* 0x00023600ff157b82 */ /* 0x000ee20000000800 */
[----:B-----5:R-:W-:-:S04]  /*beb0*/  ISETP.NE.U32.AND P0, PT, R14, RZ, PT ;  /* 0x000000ff0e00720c */ /* 0x020fc80003f05070 */
[----:B------:R-:W-:Y:S02]  /*bec0*/  ISETP.NE.AND.EX P0, PT, R15, RZ, PT, P0 ;  /* 0x000000ff0f00720c */ /* 0x000fe40003f05300 */
[----:B-1----:R-:W-:Y:S02]  /*bed0*/  I2FP.F32.U32 R4, R13 ;  /* 0x0000000d00047245 */ /* 0x002fe40000201000 */
[----:B--2---:R-:W-:-:S03]  /*bee0*/  I2FP.F32.U32 R18, R20 ;  /* 0x0000001400127245 */ /* 0x004fc60000201000 */
[----:B------:R-:W-:-:S06]  /*bef0*/  FMUL R4, R4, UR4 ;  /* 0x0000000404047c20 */ /* 0x000fcc0008400000 */
[----:B------:R-:W3:Y:S02]  /*bf00*/  F2I.U32.TRUNC.NTZ R4, R4 ;  /* 0x0000000400047305 */ /* 0x000ee4000020f000 */
[----:B---34-:R-:W-:-:S05]  /*bf10*/  IADD3 R5, -R4, RZ, RZ ;  /* 0x000000ff04057210 */ /* 0x018fca0007ffe1ff */
[----:B------:R-:W-:Y:S02]  /*bf20*/  IMAD R13, R6, R5, R13 ;  /* 0x00000005060d7224 */ /* 0x000fe400078e020d */
[----:B------:R-:W-:Y:S01]  /*bf30*/  IMAD.MOV.U32 R6, RZ, RZ, R16 ;  /* 0x000000ffff067224 */ /* 0x000fe200078e0010 */
[----:B------:R-:W-:Y:S06]  /*bf40*/  @!P0 BRA `(.L_x_325) ;  /* 0x0000000000308947 */ /* 0x000fec0003800000 */
[----:B------:R-:W1:Y:S02]  /*bf50*/  LDC R5, c[0x0][0x8dc] ;  /* 0x00023700ff057b82 */ /* 0x000e640000000800 */
[----:B-1----:R-:W-:-:S04]  /*bf60*/  IADD3 R5, P0, R16, R5, RZ ;  /* 0x0000000510057210 */ /* 0x002fc80007f1e0ff */
[----:B------:R-:W-:-:S05]  /*bf70*/  IADD3.X R23, RZ, R17, RZ, P0, !PT ;  /* 0x00000011ff177210 */ /* 0x000fca00007fe4ff */
[----:B------:R-:W-:-:S04]  /*bf80*/  IMAD.WIDE.U32 R6, R23, R14, RZ ;  /* 0x0000000e17067225 */ /* 0x000fc800078e00ff */
[----:B------:R-:W-:-:S04]  /*bf90*/  IMAD.WIDE.U32 R6, P0, R5, R15, R6 ;  /* 0x0000000f05067225 */ /* 0x000fc80007800006 */
[----:B------:R-:W-:Y:S01]  /*bfa0*/  IMAD.WIDE.U32 R4, R5, R14, RZ ;  /* 0x0000000e05047225 */ /* 0x000fe200078e00ff */
[----:B------:R-:W-:-:S04]  /*bfb0*/  MOV R4, R7 ;  /* 0x0000000700047202 */ /* 0x000fc80000000f00 */
[----:B------:R-:W-:Y:S01]  /*bfc0*/  IADD3 RZ, P1, R5, R6, RZ ;  /* 0x0000000605ff7210 */ /* 0x000fe20007f3e0ff */
[----:B------:R-:W-:-:S04]  /*bfd0*/  IMAD.X R5, RZ, RZ, RZ, P0 ;  /* 0x000000ffff057224 */ /* 0x000fc800000e06ff */
[----:B------:R-:W-:-:S04]  /*bfe0*/  IMAD.WIDE.U32.X R4, R23, R15, R4, P1 ;  /* 0x0000000f17047225 */ /* 0x000fc800008e0404 */
[----:B------:R-:W-:Y:S01]  /*bff0*/  IMAD.MOV.U32 R22, RZ, RZ, R5 ;  /* 0x000000ffff167224 */ /* 0x000fe200078e0005 */
[----:B------:R-:W-:-:S07]  /*c000*/  MOV R6, R4 ;  /* 0x0000000400067202 */ /* 0x000fce0000000f00 */
.L_x_325:
[----:B------:R-:W-:Y:S01]  /*c010*/  ULDC UR4, c[0x0][0x154] ;  /* 0x0000550000047ab9 */ /* 0x000fe20000000800 */
[----:B------:R-:W1:Y:S01]  /*c020*/  LDC R7, c[0x0][0x148] ;  /* 0x00005200ff077b82 */ /* 0x000e620000000800 */
[----:B------:R-:W-:Y:S01]  /*c030*/  FMUL R14, R18, UR4 ;  /* 0x00000004120e7c20 */ /* 0x000fe20008400000 */
[----:B------:R-:W-:Y:S02]  /*c040*/  ISETP.NE.AND P2, PT, R2, 0x1, PT ;  /* 0x000000010200780c */ /* 0x000fe40003f45270 */
[-CC-:B------:R-:W-:Y:S02]  /*c050*/  SHF.R.U64 R18, R6, R21.reuse, R22.reuse ;  /* 0x0000001506127219 */ /* 0x180fe40000001216 */
[----:B------:R-:W-:Y:S01]  /*c060*/  SHF.R.U32.HI R21, RZ, R21, R22 ;  /* 0x00000015ff157219 */ /* 0x000fe20000011616 */
[----:B------:R-:W2:Y:S01]  /*c070*/  F2I.U32.TRUNC.NTZ R14, R14 ;  /* 0x0000000e000e7305 */ /* 0x000ea2000020f000 */
[----:B------:R-:W3:Y:S01]  /*c080*/  LDC.64 R4, c[0x0][0x8c8] ;  /* 0x00023200ff047b82 */ /* 0x000ee20000000a00 */
[----:B------:R-:W-:-:S04]  /*c090*/  IADD3 R23, P0, RZ, -R18, RZ ;  /* 0x80000012ff177210 */ /* 0x000fc80007f1e0ff */
[----:B------:R-:W-:-:S03]  /*c0a0*/  IADD3.X R21, RZ, ~R21, RZ, P0, !PT ;  /* 0x80000015ff157210 */ /* 0x000fc600007fe4ff */
[----:B------:R-:W4:Y:S01]  /*c0b0*/  LDC R22, c[0x0][0x8c0] ;  /* 0x00023000ff167b82 */ /* 0x000f220000000800 */
[----:B--2---:R-:W-:-:S07]  /*c0c0*/  IADD3 R15, -R14, RZ, RZ ;  /* 0x000000ff0e0f7210 */ /* 0x004fce0007ffe1ff */
[----:B------:R-:W2:Y:S01]  /*c0d0*/  LDC R27, c[0x0][0x900] ;  /* 0x00024000ff1b7b82 */ /* 0x000ea20000000800 */
[----:B-1----:R-:W-:-:S07]  /*c0e0*/  @P2 IMAD R13, R7, R15, R20 ;  /* 0x0000000f070d2224 */ /* 0x002fce00078e0214 */
[----:B------:R-:W1:Y:S01]  /*c0f0*/  LDC.64 R14, c[0x0][0x8e8] ;  /* 0x00023a00ff0e7b82 */ /* 0x000e620000000a00 */
[----:B---3--:R-:W-:-:S04]  /*c100*/  IMAD R6, R21, R4, RZ ;  /* 0x0000000415067224 */ /* 0x008fc800078e02ff */
[C---:B------:R-:W-:Y:S02]  /*c110*/  IMAD R7, R23.reuse, R5, R6 ;  /* 0x0000000517077224 */ /* 0x040fe400078e0206 */
[----:B------:R-:W-:Y:S01]  /*c120*/  IMAD.WIDE.U32 R4, R23, R4, R16 ;  /* 0x0000000417047225 */ /* 0x000fe200078e0010 */
[----:B------:R-:W3:Y:S03]  /*c130*/  LDC R6, c[0x0][0x8b0] ;  /* 0x00022c00ff067b82 */ /* 0x000ee60000000800 */
[----:B------:R-:W-:-:S05]  /*c140*/  IMAD.IADD R5, R5, 0x1, R7 ;  /* 0x0000000105057824 */ /* 0x000fca00078e0207 */
[-CC-:B----4-:R-:W-:Y:S01]  /*c150*/  SHF.R.U64 R26, R4, R22.reuse, R5.reuse ;  /* 0x00000016041a7219 */ /* 0x190fe20000001205 */
[----:B------:R-:W4:Y:S01]  /*c160*/  LDC R25, c[0x0][0x8f0] ;  /* 0x00023c00ff197b82 */ /* 0x000f220000000800 */
[----:B------:R-:W-:Y:S02]  /*c170*/  SHF.R.U32.HI R5, RZ, R22, R5 ;  /* 0x00000016ff057219 */ /* 0x000fe40000011605 */
[----:B-1----:R-:W-:-:S05]  /*c180*/  ISETP.NE.U32.AND P0, PT, R14, RZ, PT ;  /* 0x000000ff0e00720c */ /* 0x002fca0003f05070 */
[----:B------:R-:W1:Y:S01]  /*c190*/  LDC R24, c[0x0][0x8e0] ;  /* 0x00023800ff187b82 */ /* 0x000e620000000800 */
[----:B------:R-:W-:Y:S02]  /*c1a0*/  ISETP.NE.AND.EX P0, PT, R15, RZ, PT, P0 ;  /* 0x000000ff0f00720c */ /* 0x000fe40003f05300 */
[----:B---3--:R-:W-:-:S05]  /*c1b0*/  SHF.R.U64 R23, R26, R6, R5 ;  /* 0x000000061a177219 */ /* 0x008fca0000001205 */
[----:B------:R-:W3:Y:S01]  /*c1c0*/  LDC R22, c[0x0][0x8b8] ;  /* 0x00022e00ff167b82 */ /* 0x000ee20000000800 */
[----:B------:R-:W-:-:S04]  /*c1d0*/  SHF.R.U32.HI R4, RZ, R6, R5 ;  /* 0x00000006ff047219 */ /* 0x000fc80000011605 */
[-CC-:B--2---:R-:W-:Y:S02]  /*c1e0*/  SHF.R.U64 R21, R23, R27.reuse, R4.reuse ;  /* 0x0000001b17157219 */ /* 0x184fe40000001204 */
[----:B------:R-:W-:Y:S01]  /*c1f0*/  SHF.R.U32.HI R27, RZ, R27, R4 ;  /* 0x0000001bff1b7219 */ /* 0x000fe20000011604 */
[----:B------:R-:W2:Y:S01]  /*c200*/  LDC R20, c[0x0][0x8a8] ;  /* 0x00022a00ff147b82 */ /* 0x000ea20000000800 */
[----:B------:R-:W-:Y:S02]  /*c210*/  MOV R4, R21 ;  /* 0x0000001500047202 */ /* 0x000fe40000000f00 */
[----:B------:R-:W-:Y:S01]  /*c220*/  MOV R5, R27 ;  /* 0x0000001b00057202 */ /* 0x000fe20000000f00 */
[----:B----4-:R-:W-:Y:S06]  /*c230*/  @!P0 BRA `(.L_x_326) ;  /* 0x0000000000288947 */ /* 0x010fec0003800000 */
[----:B------:R-:W4:Y:S02]  /*c240*/  LDC R4, c[0x0][0x8f4] ;  /* 0x00023d00ff047b82 */ /* 0x000f240000000800 */
[----:B----4-:R-:W-:-:S05]  /*c250*/  IADD3 R5, P0, R21, R4, RZ ;  /* 0x0000000415057210 */ /* 0x010fca0007f1e0ff */
[----:B------:R-:W-:-:S04]  /*c260*/  IMAD.X R27, RZ, RZ, R27, P0 ;  /* 0x000000ffff1b7224 */ /* 0x000fc800000e061b */
[----:B------:R-:W-:-:S04]  /*c270*/  IMAD.WIDE.U32 R6, R27, R14, RZ ;  /* 0x0000000e1b067225 */ /* 0x000fc800078e00ff */
[----:B------:R-:W-:-:S04]  /*c280*/  IMAD.WIDE.U32 R6, P0, R5, R15, R6 ;  /* 0x0000000f05067225 */ /* 0x000fc80007800006 */
[----:B------:R-:W-:Y:S01]  /*c290*/  IMAD.WIDE.U32 R4, R5, R14, RZ ;  /* 0x0000000e05047225 */ /* 0x000fe200078e00ff */
[----:B------:R-:W-:-:S04]  /*c2a0*/  MOV R4, R7 ;  /* 0x0000000700047202 */ /* 0x000fc80000000f00 */
[----:B------:R-:W-:Y:S02]  /*c2b0*/  IADD3 RZ, P1, R5, R6, RZ ;  /* 0x0000000605ff7210 */ /* 0x000fe40007f3e0ff */
[----:B------:R-:W-:-:S03]  /*c2c0*/  IADD3.X R5, RZ, RZ, RZ, P0, !PT ;  /* 0x000000ffff057210 */ /* 0x000fc600007fe4ff */
[----:B------:R-:W-:-:S08]  /*c2d0*/  IMAD.WIDE.U32.X R4, R27, R15, R4, P1 ;  /* 0x0000000f1b047225 */ /* 0x000fd000008e0404 */
.L_x_326:
[----:B------:R-:W-:Y:S02]  /*c2e0*/  SHF.R.U64 R25, R4, R25, R5 ;  /* 0x0000001904197219 */ /* 0x000fe40000001205 */
[----:B------:R-:W-:Y:S02]  /*c2f0*/  LOP3.LUT R4, R23, R12, RZ, 0xc0, !PT ;  /* 0x0000000c17047212 */ /* 0x000fe400078ec0ff */
[----:B------:R-:W-:Y:S01]  /*c300*/  LOP3.LUT R26, R26, R11, RZ, 0xc0, !PT ;  /* 0x0000000b1a1a7212 */ /* 0x000fe200078ec0ff */
[----:B------:R-:W-:Y:S01]  /*c310*/  IMAD.MOV R5, RZ, RZ, -R25 ;  /* 0x000000ffff057224 */ /* 0x000fe200078e0a19 */
[----:B------:R-:W-:Y:S01]  /*c320*/  MOV R6, R18 ;  /* 0x0000001200067202 */ /* 0x000fe20000000f00 */
[----:B------:R-:W-:Y:S02]  /*c330*/  IMAD R4, R9, R25, R4 ;  /* 0x0000001909047224 */ /* 0x000fe400078e0204 */
[----:B-1----:R-:W-:Y:S02]  /*c340*/  IMAD R21, R5, R24, R21 ;  /* 0x0000001805157224 */ /* 0x002fe400078e0215 */
[----:B---3--:R-:W-:Y:S01]  /*c350*/  IMAD R13, R4, R22, R13 ;  /* 0x00000016040d7224 */ /* 0x008fe200078e020d */
[----:B------:R-:W-:Y:S01]  /*c360*/  MOV R4, 0x1 ;  /* 0x0000000100047802 */ /* 0x000fe20000000f00 */
[----:B--2---:R-:W-:-:S05]  /*c370*/  IMAD R20, R21, R20, R26 ;  /* 0x0000001415147224 */ /* 0x004fca00078e021a */
[----:B------:R-:W-:Y:S02]  /*c380*/  SEL R7, R20, R13, !P2 ;  /* 0x0000000d14077207 */ /* 0x000fe40005000000 */
[----:B------:R-:W-:-:S07]  /*c390*/  SEL R13, R13, R20, !P2 ;  /* 0x000000140d0d7207 */ /* 0x000fce0005000000 */
.L_x_324:
[----:B------:R-:W-:-:S13]  /*c3a0*/  LOP3.LUT P0, RZ, R4, 0xff, RZ, 0xc0, !PT ;  /* 0x000000ff04ff7812 */ /* 0x000fda000780c0ff */
[----:B------:R-:W-:Y:S05]  /*c3b0*/  @P0 BRA `(.L_x_327) ;  /* 0xfffffff0005c0947 */ /* 0x000fea000383ffff */
.L_x_295:
[----:B------:R-:W-:-:S13]  /*c3c0*/  ELECT P0, URZ, PT ;  /* 0x00000000003f782f */ /* 0x000fda0003800000 */
[----:B------:R-:W-:Y:S05]  /*c3d0*/  @!P0 BRA `(.L_x_10) ;  /* 0x00000010004c8947 */ /* 0x000fea0003800000 */
[----:B------:R-:W-:-:S04]  /*c3e0*/  LOP3.LUT R19, R19, 0x2, RZ, 0xfc, !PT ;  /* 0x0000000213137812 */ /* 0x000fc800078efcff */
[----:B------:R-:W-:-:S13]  /*c3f0*/  ISETP.NE.AND P1, PT, R19, 0x3, PT ;  /* 0x000000031300780c */ /* 0x000fda0003f25270 */
[----:B------:R-:W-:Y:S05]  /*c400*/  @!P1 BRA `(.L_x_328) ;  /* 0x0000000000049947 */ /* 0x000fea0003800000 */
[----:B------:R-:W-:Y:S01]  /*c410*/  BPT.TRAP 0x1 ;  /* 0x000000040000795c */ /* 0x000fe20000300000 */
.L_x_328:
[----:B-1---5:R-:W-:Y:S01]  /*c420*/  IMAD.U32 R3, RZ, RZ, UR36 ;  /* 0x00000024ff037e24 */ /* 0x022fe2000f8e00ff */
[----:B------:R-:W-:Y:S02]  /*c430*/  MOV R2, 0x400 ;  /* 0x0000040000027802 */ /* 0x000fe40000000f00 */
[----:B------:R-:W-:Y:S02]  /*c440*/  SHF.L.U32 R0, R8, 0x1f, RZ ;  /* 0x0000001f08007819 */ /* 0x000fe400000006ff */
[----:B------:R-:W-:-:S04]  /*c450*/  LEA R3, R3, R2, 0x18 ;  /* 0x0000000203037211 */ /* 0x000fc800078ec0ff */
[----:B------:R-:W1:Y:S02]  /*c460*/  SYNCS.PHASECHK.TRANS64.TRYWAIT P0, [R3+URZ+0x60], R0 ;  /* 0x00006000030075a7 */ /* 0x000e64000800017f */
[----:B-1----:R-:W-:Y:S05]  /*c470*/  @!P0 BRA `(.L_x_329) ;  /* 0x0000001400248947 */ /* 0x002fea0003800000 */
.L_x_363:
[----:B------:R-:W-:Y:S05]  /*c480*/  @!P1 BRA `(.L_x_330) ;  /* 0x0000000000049947 */ /* 0x000fea0003800000 */
[----:B------:R-:W-:Y:S01]  /*c490*/  BPT.TRAP 0x1 ;  /* 0x000000040000795c */ /* 0x000fe20000300000 */
.L_x_330:
[----:B------:R-:W1:Y:S02]  /*c4a0*/  SYNCS.PHASECHK.TRANS64.TRYWAIT P0, [R3+URZ+0x68], R0 ;  /* 0x00006800030075a7 */ /* 0x000e64000800017f */
[----:B-1----:R-:W-:Y:S05]  /*c4b0*/  @!P0 BRA `(.L_x_331) ;  /* 0x0000001400288947 */ /* 0x002fea0003800000 */
.L_x_364:
[----:B------:R-:W-:Y:S05]  /*c4c0*/  @!P1 BRA `(.L_x_332) ;  /* 0x0000000000049947 */ /* 0x000fea0003800000 */
[----:B------:R-:W-:Y:S01]  /*c4d0*/  BPT.TRAP 0x1 ;  /* 0x000000040000795c */ /* 0x000fe20000300000 */
.L_x_332:
[----:B------:R-:W1:Y:S02]  /*c4e0*/  SYNCS.PHASECHK.TRANS64.TRYWAIT P0, [R3+URZ+0x70], R0 ;  /* 0x00007000030075a7 */ /* 0x000e64000800017f */
[----:B-1----:R-:W-:Y:S05]  /*c4f0*/  @!P0 BRA `(.L_x_333) ;  /* 0x00000014002c8947 */ /* 0x002fea0003800000 */
.L_x_365:
[----:B------:R-:W-:Y:S05]  /*c500*/  @!P1 BRA `(.L_x_334) ;  /* 0x0000000000049947 */ /* 0x000fea0003800000 */
[----:B------:R-:W-:Y:S01]  /*c510*/  BPT.TRAP 0x1 ;  /* 0x000000040000795c */ /* 0x000fe20000300000 */
.L_x_334:
[----:B------:R-:W-:-:S07]  /*c520*/  SHF.L.U32 R8, R8, 0x1f, RZ ;  /* 0x0000001f08087819 */ /* 0x000fce00000006ff */
.L_x_335:
[----:B------:R1:W1:Y:S02]  /*c530*/  SYNCS.PHASECHK.TRANS64.TRYWAIT P0, [R3+URZ+0x78], R8 ;  /* 0x00007808030075a7 */ /* 0x000264000800017f */
[----:B-1----:R-:W-:Y:S05]  /*c540*/  @!P0 NANOSLEEP.SYNCS 0x989680 ;  /* 0x009896800000895d */ /* 0x002fea0003900000 */
[----:B------:R-:W1:Y:S02]  /*c550*/  @!P0 SYNCS.PHASECHK.TRANS64 P0, [R3+URZ+0x78], R8 ;  /* 0x00007808030085a7 */ /* 0x000e64000800007f */
[----:B-1----:R-:W-:Y:S05]  /*c560*/  @P0 BRA `(.L_x_10) ;  /* 0x0000000c00e80947 */ /* 0x002fea0003800000 */
[----:B------:R-:W-:Y:S05]  /*c570*/  BRA `(.L_x_335) ;  /* 0xfffffffc00ec7947 */ /* 0x000fea000383ffff */
.L_x_290:
[----:B------:R-:W-:Y:S02]  /*c580*/  LOP3.LUT P0, RZ, R10, 0xff, RZ, 0xc0, !PT ;  /* 0x000000ff0aff7812 */ /* 0x000fe4000780c0ff */
[----:B------:R-:W-:Y:S02]  /*c590*/  MOV R3, 0x1 ;  /* 0x0000000100037802 */ /* 0x000fe40000000f00 */
[----:B------:R-:W-:-:S09]  /*c5a0*/  MOV R0, RZ ;  /* 0x000000ff00007202 */ /* 0x000fd20000000f00 */
[----:B------:R-:W-:Y:S05]  /*c5b0*/  @!P0 BRA `(.L_x_336) ;  /* 0x0000000c00208947 */ /* 0x000fea0003800000 */
[----:B------:R-:W1:Y:S01]  /*c5c0*/  LDC R0, c[0x0][0x28c] ;  /* 0x0000a300ff007b82 */ /* 0x000e620000000800 */
[C---:B------:R-:W-:Y:S01]  /*c5d0*/  LOP3.LUT P2, RZ, R18.reuse, 0x7f, RZ, 0xc0, !PT ;  /* 0x0000007f12ff7812 */ /* 0x040fe2000784c0ff */
[----:B------:R-:W-:Y:S01]  /*c5e0*/  ULDC UR5, c[0x0][0x900] ;  /* 0x0002400000057ab9 */ /* 0x000fe20000000800 */
[----:B------:R-:W-:Y:S01]  /*c5f0*/  LOP3.LUT P0, RZ, R18, 0x1f, RZ, 0xc0, !PT ;  /* 0x0000001f12ff7812 */ /* 0x000fe2000780c0ff */
[----:B------:R-:W-:Y:S01]  /*c600*/  UMOV UR6, 0xffffffff ;  /* 0xffffffff00067882 */ /* 0x000fe20000000000 */
[----:B------:R-:W-:Y:S01]  /*c610*/  BSSY B0, `(.L_x_336) ;  /* 0x00000c2000007945 */ /* 0x000fe20003800000 */
[----:B------:R-:W-:Y:S01]  /*c620*/  USHF.L.U32 UR6, UR6, UR5, URZ ;  /* 0x0000000506067299 */ /* 0x000fe2000800063f */
[----:B------:R-:W-:Y:S01]  /*c630*/  MOV R10, 0x1 ;  /* 0x00000001000a7802 */ /* 0x000fe20000000f00 */
[----:B------:R-:W-:Y:S01]  /*c640*/  ULDC UR4, c[0x0][0x8a8] ;  /* 0x00022a0000047ab9 */ /* 0x000fe20000000800 */
[----:B------:R-:W-:Y:S01]  /*c650*/  LOP3.LUT R18, R22, 0x2, RZ, 0xfc, !PT ;  /* 0x0000000216127812 */ /* 0x000fe200078efcff */
[----:B------:R-:W-:Y:S01]  /*c660*/  UMOV UR7, 0x1 ;  /* 0x0000000100077882 */ /* 0x000fe20000000000 */
[----:B------:R-:W-:Y:S01]  /*c670*/  PLOP3.LUT P0, PT, P0, P2, PT, 0x8a, 0x0 ;  /* 0x000000000000781c */ /* 0x000fe20000705172 */
[----:B------:R-:W-:-:S02]  /*c680*/  UIADD3 UR15, UR4, -0x1, URZ ;  /* 0xffffffff040f7890 */ /* 0x000fc4000fffe03f */
[----:B------:R-:W-:Y:S02]  /*c690*/  USHF.L.U32 UR17, UR7, UR5, URZ ;  /* 0x0000000507117299 */ /* 0x000fe4000800063f */
[----:B------:R-:W-:Y:S01]  /*c6a0*/  ULOP3.LUT UR16, URZ, UR6, URZ, 0x33, !UPT ;  /* 0x000000063f107292 */ /* 0x000fe2000f8e333f */
[----:B------:R-:W-:Y:S01]  /*c6b0*/  ULDC.64 UR20, c[0x0][0x198] ;  /* 0x0000660000147ab9 */ /* 0x000fe20000000a00 */
[----:B-1----:R-:W-:-:S05]  /*c6c0*/  VIADD R0, R0, 0x3f ;  /* 0x0000003f00007836 */ /* 0x002fca0000000000 */
[----:B------:R-:W-:-:S04]  /*c6d0*/  SHF.R.S32.HI R3, RZ, 0x1f, R0 ;  /* 0x0000001fff037819 */ /* 0x000fc80000011400 */
[----:B------:R-:W-:Y:S01]  /*c6e0*/  LEA.HI R3, R3, R0, RZ, 0x6 ;  /* 0x0000000003037211 */ /* 0x000fe200078f30ff */
[----:B------:R-:W-:-:S03]  /*c6f0*/  IMAD.MOV.U32 R0, RZ, RZ, RZ ;  /* 0x000000ffff007224 */ /* 0x000fc600078e00ff */
[----:B------:R-:W-:Y:S02]  /*c700*/  SHF.R.S32.HI R11, RZ, 0x6, R3 ;  /* 0x00000006ff0b7819 */ /* 0x000fe40000011403 */
[----:B------:R-:W-:Y:S02]  /*c710*/  MOV R3, 0x1 ;  /* 0x0000000100037802 */ /* 0x000fe40000000f00 */
[----:B------:R-:W-:-:S07]  /*c720*/  IADD3 R12, R11, 0x1, RZ ;  /* 0x000000010b0c7810 */ /* 0x000fce0007ffe0ff */
.L_x_348:
[----:B------:R-:W-:-:S03]  /*c730*/  UMOV UR4, 0xffffffff ;  /* 0xffffffff00047882 */ /* 0x000fc60000000000 */
[----:B------:R-:W-:Y:S05]  /*c740*/  BRA.DIV UR4, `(.L_x_337) ;  /* 0x0000001204ac7947 */ /* 0x000fea000b800000 */
[----:B------:R-:W-:-:S13]  /*c750*/  ELECT P6, URZ, PT ;  /* 0x00000000003f782f */ /* 0x000fda00038c0000 */
.L_x_368:
[----:B------:R-:W1:Y:S01]  /*c760*/  LDC R4, c[0x0][0x28c] ;  /* 0x0000a300ff047b82 */ /* 0x000e620000000800 */
[----:B------:R-:W-:Y:S01]  /*c770*/  BSSY B1, `(.L_x_338) ;  /* 0x0000037000017945 */ /* 0x000fe20003800000 */
[----:B-1----:R-:W-:-:S13]  /*c780*/  ISETP.LT.OR P6, PT, R4, 0x1, !P6 ;  /* 0x000000010400780c */ /* 0x002fda00077c1670 */
[----:B------:R-:W-:Y:S05]  /*c790*/  @P6 BRA `(.L_x_339) ;  /* 0x0000000000d06947 */ /* 0x000fea0003800000 */
[----:B------:R-:W-:Y:S01]  /*c7a0*/  SHF.L.U32 R14, R7, 0x6, RZ ;  /* 0x00000006070e7819 */ /* 0x000fe200000006ff */
[----:B------:R-:W-:Y:S01]  /*c7b0*/  IMAD.SHL.U32 R13, R13, 0x100, RZ ;  /* 0x000001000d0d7824 */ /* 0x000fe200078e00ff */
[----:B------:R-:W-:Y:S01]  /*c7c0*/  MOV R19, RZ ;  /* 0x000000ff00137202 */ /* 0x000fe20000000f00 */
[----:B------:R-:W-:Y:S01]  /*c7d0*/  IMAD.MOV.U32 R5, RZ, RZ, R3 ;  /* 0x000000ffff057224 */ /* 0x000fe200078e0003 */
[----:B------:R-:W-:Y:S02]  /*c7e0*/  MOV R4, R12 ;  /* 0x0000000c00047202 */ /* 0x000fe40000000f00 */
[----:B------:R-:W-:-:S07]  /*c7f0*/  MOV R7, R0 ;  /* 0x0000000000077202 */ /* 0x000fce0000000f00 */
.L_x_343:
[----:B------:R-:W1:Y:S01]  /*c800*/  S2R R9, SR_CgaCtaId ;  /* 0x0000000000097919 */ /* 0x000e620000008800 */
[----:B------:R-:W-:-:S04]  /*c810*/  MOV R8, 0x400 ;  /* 0x0000040000087802 */ /* 0x000fc80000000f00 */
[----:B-1----:R-:W-:Y:S02]  /*c820*/  LEA R20, R9, R8, 0x18 ;  /* 0x0000000809147211 */ /* 0x002fe400078ec0ff */
[----:B------:R-:W-:Y:S01]  /*c830*/  SHF.L.U32 R8, R5, 0x1f, RZ ;  /* 0x0000001f05087819 */ /* 0x000fe200000006ff */
[----:B------:R-:W1:Y:S01]  /*c840*/  @!P2 LDC R9, c[0x0][0x500] ;  /* 0x00014000ff09ab82 */ /* 0x000e620000000800 */
[----:B------:R-:W-:-:S04]  /*c850*/  LEA R15, R7, R20, 0x3 ;  /* 0x00000014070f7211 */ /* 0x000fc800078e18ff */
[----:B------:R-:W2:Y:S02]  /*c860*/  SYNCS.PHASECHK.TRANS64.TRYWAIT P1, [R15+URZ+0x20], R8 ;  /* 0x000020080f0075a7 */ /* 0x000ea4000802017f */
[----:B--2---:R-:W-:Y:S05]  /*c870*/  @!P1 BRA `(.L_x_340) ;  /* 0x0000001000809947 */ /* 0x004fea0003800000 */
.L_x_369:
[----:B--2---:R-:W-:Y:S01]  /*c880*/  PRMT R8, R18, 0x9910, RZ ;  /* 0x0000991012087816 */ /* 0x004fe200000000ff */
[----:B-1----:R1:W-:Y:S03]  /*c890*/  @!P2 SYNCS.ARRIVE.TRANS64 RZ, [R15+URZ], R9 ;  /* 0x000000090fffa9a7 */ /* 0x0023e6000800003f */
[----:B------:R-:W-:-:S13]  /*c8a0*/  ISETP.NE.AND P1, PT, R8, 0x2, PT ;  /* 0x000000020800780c */ /* 0x000fda0003f25270 */
[----:B-1----:R-:W-:Y:S05]  /*c8b0*/  @P1 BRA `(.L_x_341) ;  /* 0x0000000000041947 */ /* 0x002fea0003800000 */
[----:B------:R-:W-:Y:S01]  /*c8c0*/  BPT.TRAP 0x1 ;  /* 0x000000040000795c */ /* 0x000fe20000300000 */
.L_x_341:
[----:B------:R-:W-:Y:S05]  /*c8d0*/  @P0 BRA `(.L_x_342) ;  /* 0x0000000000040947 */ /* 0x000fea0003800000 */
[----:B------:R-:W-:Y:S01]  /*c8e0*/  BPT.TRAP 0x1 ;  /* 0x000000040000795c */ /* 0x000fe20000300000 */
.L_x_342:
[C---:B------:R-:W-:Y:S01]  /*c8f0*/  IMAD R8, R7.reuse, 0x8000, R20 ;  /* 0x0000800007087824 */ /* 0x040fe200078e0214 */
[----:B------:R-:W-:Y:S01]  /*c900*/  LEA R20, R7, R20, 0xd ;  /* 0x0000001407147211 */ /* 0x000fe200078e68ff */
[----:B------:R-:W-:Y:S01]  /*c910*/  VIADD R4, R4, 0xffffffff ;  /* 0xffffffff04047836 */ /* 0x000fe20000000000 */
[----:B------:R-:W-:Y:S01]  /*c920*/  R2UR UR9, R15 ;  /* 0x000000000f0972ca */ /* 0x000fe200000e0000 */
[----:B------:R-:W-:Y:S01]  /*c930*/  UIADD3 UR4, UP0, UR20, 0xf0, URZ ;  /* 0x000000f014047890 */ /* 0x000fe2000ff1e03f */
[----:B------:R-:W-:Y:S01]  /*c940*/  R2UR UR5, R8 ;  /* 0x00000000080572ca */ /* 0x000fe200000e0000 */
[----:B------:R-:W-:Y:S01]  /*c950*/  UIADD3 UR22, UP1, UR20, 0x1f0, URZ ;  /* 0x000001f014167890 */ /* 0x000fe2000ff3e03f */
[----:B------:R-:W-:Y:S01]  /*c960*/  R2UR UR8, R20 ;  /* 0x00000000140872ca */ /* 0x000fe200000e0000 */
[----:B------:R-:W-:Y:S01]  /*c970*/  UMOV UR6, 0x0 ;  /* 0x0000000000067882 */ /* 0x000fe20000000000 */
[----:B------:R-:W-:Y:S01]  /*c980*/  R2UR UR11, R13 ;  /* 0x000000000d0b72ca */ /* 0x000fe200000e0000 */
[----:B------:R-:W-:Y:S01]  /*c990*/  UIADD3.X UR23, URZ, UR21, URZ, UP1, !UPT ;  /* 0x000000153f177290 */ /* 0x000fe20008ffe43f */
[----:B------:R-:W-:Y:S01]  /*c9a0*/  R2UR UR10, R19 ;  /* 0x00000000130a72ca */ /* 0x000fe200000e0000 */
[----:B------:R-:W-:Y:S01]  /*c9b0*/  UMOV UR7, 0x10000000 ;  /* 0x1000000000077882 */ /* 0x000fe20000000000 */
[----:B------:R-:W-:-:S02]  /*c9c0*/  R2UR UR12, R6 ;  /* 0x00000000060c72ca */ /* 0x000fc400000e0000 */
[----:B------:R-:W-:Y:S02]  /*c9d0*/  R2UR UR18, R14 ;  /* 0x000000000e1272ca */ /* 0x000fe400000e0000 */
[----:B------:R-:W-:Y:S01]  /*c9e0*/  ISETP.GT.AND P3, PT, R4, 0x1, PT ;  /* 0x000000010400780c */ /* 0x000fe20003f64270 */
[----:B------:R-:W-:Y:S01]  /*c9f0*/  UIADD3 UR13, UR5, 0x8400, URZ ;  /* 0x00008400050d7890 */ /* 0x000fe2000fffe03f */
[----:B------:R-:W-:Y:S01]  /*ca00*/  IADD3 R7, R7, 0x1, RZ ;  /* 0x0000000107077810 */ /* 0x000fe20007ffe0ff */
[----:B------:R-:W-:Y:S01]  /*ca10*/  UIADD3.X UR5, URZ, UR21, URZ, UP0, !UPT ;  /* 0x000000153f057290 */ /* 0x000fe200087fe43f */
[----:B------:R-:W-:Y:S01]  /*ca20*/  IADD3 R19, R19, 0x40, RZ ;  /* 0x0000004013137810 */ /* 0x000fe20007ffe0ff */
[----:B------:R-:W-:Y:S01]  /*ca30*/  UIADD3 UR14, UR8, 0x28400, URZ ;  /* 0x00028400080e7890 */ /* 0x000fe2000fffe03f */
[----:B------:R-:W-:Y:S02]  /*ca40*/  ISETP.NE.AND P1, PT, R7, 0x4, PT ;  /* 0x000000040700780c */ /* 0x000fe40003f25270 */
[----:B------:R-:W-:-:S02]  /*ca50*/  UMOV UR8, UR13 ;  /* 0x0000000d00087c82 */ /* 0x000fc40008000000 */
[----:B------:R-:W-:Y:S02]  /*ca60*/  SEL R8, RZ, 0x1, P1 ;  /* 0x00000001ff087807 */ /* 0x000fe40000800000 */
[----:B------:R1:W-:Y:S01]  /*ca70*/  UTMALDG.3D [UR8], [UR4], desc[UR6] ;  /* 0x00000608040075b4 */ /* 0x0003e20008011000 */
[----:B------:R-:W-:Y:S02]  /*ca80*/  SEL R7, R7, RZ, P1 ;  /* 0x000000ff07077207 */ /* 0x000fe40000800000 */
[----:B------:R-:W-:Y:S01]  /*ca90*/  LOP3.LUT R5, R5, R8, RZ, 0x3c, !PT ;  /* 0x0000000805057212 */ /* 0x000fe200078e3cff */
[----:B-1----:R-:W-:Y:S01]  /*caa0*/  UMOV UR8, UR14 ;  /* 0x0000000e00087c82 */ /* 0x002fe20008000000 */
[----:B------:R-:W-:Y:S02]  /*cab0*/  UMOV UR11, UR18 ;  /* 0x00000012000b7c82 */ /* 0x000fe40008000000 */
[----:B------:R1:W-:Y:S02]  /*cac0*/  UTMALDG.3D [UR8], [UR22], desc[UR6] ;  /* 0x00000608160075b4 */ /* 0x0003e40008011000 */
[----:B-1----:R-:W-:Y:S05]  /*cad0*/  @P3 BRA `(.L_x_343) ;  /* 0xfffffffc00483947 */ /* 0x002fea000383ffff */
.L_x_339:
[----:B------:R-:W-:Y:S05]  /*cae0*/  BSYNC B1 ;  /* 0x0000000000017941 */ /* 0x000fea0003800000 */
.L_x_338:
[----:B------:R-:W-:Y:S01]  /*caf0*/  LOP3.LUT P3, RZ, R10, 0xff, RZ, 0xc0, !PT ;  /* 0x000000ff0aff7812 */ /* 0x000fe2000786c0ff */
[----:B------:R-:W-:Y:S01]  /*cb00*/  ULDC.64 UR4, c[0x0][0x8f8] ;  /* 0x00023e0000047ab9 */ /* 0x000fe20000000a00 */
[----:B------:R-:W-:Y:S01]  /*cb10*/  IADD3 R0, R11, R0, RZ ;  /* 0x000000000b007210 */ /* 0x000fe20007ffe0ff */
[----:B------:R-:W-:Y:S01]  /*cb20*/  BSSY B1, `(.L_x_344) ;  /* 0x000006e000017945 */ /* 0x000fe20003800000 */
[----:B------:R-:W-:Y:S01]  /*cb30*/  IADD3 R16, P4, R16, UR38, RZ ;  /* 0x0000002610107c10 */ /* 0x000fe2000ff9e0ff */
[----:B------:R-:W-:Y:S01]  /*cb40*/  IMAD.MOV.U32 R13, RZ, RZ, -0x1 ;  /* 0xffffffffff0d7424 */ /* 0x000fe200078e00ff */
[----:B------:R-:W-:Y:S02]  /*cb50*/  SHF.R.U32.HI R4, RZ, 0x2, R0 ;  /* 0x00000002ff047819 */ /* 0x000fe40000011600 */
[----:B------:R-:W-:Y:S02]  /*cb60*/  ISETP.GT.U32.AND P1, PT, R0, 0x3, PT ;  /* 0x000000030000780c */ /* 0x000fe40003f24070 */
[----:B------:R-:W-:-:S02]  /*cb70*/  LOP3.LUT R4, R4, 0x1, RZ, 0xc0, !PT ;  /* 0x0000000104047812 */ /* 0x000fc400078ec0ff */
[----:B------:R-:W-:Y:S01]  /*cb80*/  ISETP.LT.U32.AND P1, PT, R11, 0x4, P1 ;  /* 0x000000040b00780c */ /* 0x000fe20000f21070 */
[----:B------:R-:W1:Y:S01]  /*cb90*/  @P3 S2R R6, SR_CgaCtaId ;  /* 0x0000000000063919 */ /* 0x000e620000008800 */
[----:B------:R-:W-:Y:S02]  /*cba0*/  @P3 MOV R5, 0x400 ;  /* 0x0000040000053802 */ /* 0x000fe40000000f00 */
[----:B------:R-:W-:Y:S02]  /*cbb0*/  IADD3.X R17, R17, UR37, RZ, P4, !PT ;  /* 0x0000002511117c10 */ /* 0x000fe4000a7fe4ff */
[----:B------:R-:W-:Y:S02]  /*cbc0*/  ISETP.GE.U32.AND P4, PT, R16, UR4, PT ;  /* 0x0000000410007c0c */ /* 0x000fe4000bf86070 */
[----:B------:R-:W-:Y:S02]  /*cbd0*/  MOV R7, 0xffffffff ;  /* 0xffffffff00077802 */ /* 0x000fe40000000f00 */
[----:B------:R-:W-:-:S02]  /*cbe0*/  LOP3.LUT R0, R0, 0x3, RZ, 0xc0, !PT ;  /* 0x0000000300007812 */ /* 0x000fc400078ec0ff */
[----:B------:R-:W-:Y:S02]  /*cbf0*/  PRMT R10, RZ, 0x7610, R10 ;  /* 0x00007610ff0a7816 */ /* 0x000fe4000000000a */
[----:B-1----:R-:W-:Y:S02]  /*cc00*/  @P3 LEA R5, R6, R5, 0x18 ;  /* 0x0000000506053211 */ /* 0x002fe400078ec0ff */
[----:B------:R-:W-:Y:S02]  /*cc10*/  MOV R6, 0xffffffff ;  /* 0xffffffff00067802 */ /* 0x000fe40000000f00 */
[----:B------:R1:W-:Y:S01]  /*cc20*/  @P3 SYNCS.ARRIVE.TRANS64.A1T0 RZ, [R5+URZ+0x88], RZ ;  /* 0x000088ff05ff39a7 */ /* 0x0003e2000810003f */
[----:B------:R-:W-:Y:S02]  /*cc30*/  ISETP.NE.U32.AND P3, PT, R4, 0x1, PT ;  /* 0x000000010400780c */ /* 0x000fe40003f65070 */
[----:B------:R-:W-:Y:S02]  /*cc40*/  SEL R4, RZ, 0x1, !P1 ;  /* 0x00000001ff047807 */ /* 0x000fe40004800000 */
[----:B------:R-:W-:-:S02]  /*cc50*/  ISETP.GE.U32.AND.EX P1, PT, R17, UR5, PT, P4 ;  /* 0x0000000511007c0c */ /* 0x000fc4000bf26140 */
[----:B------:R-:W-:-:S04]  /*cc60*/  ISETP.GT.U32.AND P3, PT, R11, 0x3, !P3 ;  /* 0x000000030b00780c */ /* 0x000fc80005f64070 */
[----:B-1----:R-:W-:-:S04]  /*cc70*/  SEL R5, RZ, 0x1, !P3 ;  /* 0x00000001ff057807 */ /* 0x002fc80005800000 */
[--C-:B------:R-:W-:Y:S02]  /*cc80*/  LOP3.LUT R3, R5, R3, R4.reuse, 0x96, !PT ;  /* 0x0000000305037212 */ /* 0x100fe400078e9604 */
[----:B------:R-:W-:Y:S01]  /*cc90*/  PRMT R4, RZ, 0x7610, R4 ;  /* 0x00007610ff047816 */ /* 0x000fe20000000004 */
[----:B------:R-:W-:Y:S06]  /*cca0*/  @P1 BRA `(.L_x_345) ;  /* 0x0000000400541947 */ /* 0x000fec0003800000 */
[----:B------:R-:W-:Y:S01]  /*ccb0*/  ULDC.64 UR4, c[0x0][0x8d0] ;  /* 0x0002340000047ab9 */ /* 0x000fe20000000a00 */
[----:B------:R-:W1:Y:S01]  /*ccc0*/  S2R R14, SR_CTAID.X ;  /* 0x00000000000e7919 */ /* 0x000e620000002500 */
[----:B------:R-:W-:Y:S01]  /*ccd0*/  ISETP.NE.U32.AND P1, PT, RZ, UR4, PT ;  /* 0x00000004ff007c0c */ /* 0x000fe2000bf25070 */
[----:B------:R-:W-:Y:S01]  /*cce0*/  ULDC UR7, c[0x0][0x8d8] ;  /* 0x0002360000077ab9 */ /* 0x000fe20000000800 */
[----:B------:R-:W-:Y:S01]  /*ccf0*/  IMAD.MOV.U32 R4, RZ, RZ, R16 ;  /* 0x000000ffff047224 */ /* 0x000fe200078e0010 */
[----:B------:R-:W2:Y:S01]  /*cd00*/  S2R R13, SR_CTAID.Y ;  /* 0x00000000000d7919 */ /* 0x000ea20000002600 */
[----:B------:R-:W-:Y:S02]  /*cd10*/  ISETP.NE.AND.EX P1, PT, RZ, UR5, PT, P1 ;  /* 0x00000005ff007c0c */ /* 0x000fe4000bf25310 */
[----:B------:R-:W-:-:S11]  /*cd20*/  MOV R5, R17 ;  /* 0x0000001100057202 */ /* 0x000fd60000000f00 */
[----:B------:R-:W-:Y:S05]  /*cd30*/  @!P1 BRA `(.L_x_346) ;  /* 0x0000000000289947 */ /* 0x000fea0003800000 */
[----:B------:R-:W-:Y:S02]  /*cd40*/  ULDC UR6, c[0x0][0x8dc] ;  /* 0x0002370000067ab9 */ /* 0x000fe40000000800 */
[----:B------:R-:W-:-:S04]  /*cd50*/  IADD3 R9, P1, R16, UR6, RZ ;  /* 0x0000000610097c10 */ /* 0x000fc8000ff3e0ff */
[----:B------:R-:W-:-:S05]  /*cd60*/  IADD3.X R15, RZ, R17, RZ, P1, !PT ;  /* 0x00000011ff0f7210 */ /* 0x000fca0000ffe4ff */
[----:B------:R-:W-:-:S04]  /*cd70*/  IMAD.WIDE.U32 R6, R15, UR4, RZ ;  /* 0x000000040f067c25 */ /* 0x000fc8000f8e00ff */
[----:B------:R-:W-:-:S04]  /*cd80*/  IMAD.WIDE.U32 R6, P1, R9, UR5, R6 ;  /* 0x0000000509067c25 */ /* 0x000fc8000f820006 */
[----:B------:R-:W-:Y:S01]  /*cd90*/  IMAD.WIDE.U32 R8, R9, UR4, RZ ;  /* 0x0000000409087c25 */ /* 0x000fe2000f8e00ff */
[----:B------:R-:W-:-:S03]  /*cda0*/  MOV R4, R7 ;  /* 0x0000000700047202 */ /* 0x000fc60000000f00 */
[----:B------:R-:W-:Y:S01]  /*cdb0*/  IMAD.X R5, RZ, RZ, RZ, P1 ;  /* 0x000000ffff057224 */ /* 0x000fe200008e06ff */
[----:B------:R-:W-:-:S05]  /*cdc0*/  IADD3 RZ, P1, R9, R6, RZ ;  /* 0x0000000609ff7210 */ /* 0x000fca0007f3e0ff */
[----:B------:R-:W-:-:S08]  /*cdd0*/  IMAD.WIDE.U32.X R4, R15, UR5, R4, P1 ;  /* 0x000000050f047c25 */ /* 0x000fd000088e0404 */
.L_x_346:
[--C-:B------:R-:W-:Y:S01]  /*cde0*/  SHF.R.U64 R8, R4, UR7, R5.reuse ;  /* 0x0000000704087c19 */ /* 0x100fe20008001205 */
[----:B------:R-:W-:Y:S01]  /*cdf0*/  ULDC.64 UR4, c[0x0][0x8c8] ;  /* 0x0002320000047ab9 */ /* 0x000fe20000000a00 */
[----:B------:R-:W-:Y:S01]  /*ce00*/  SHF.R.U32.HI R4, RZ, UR7, R5 ;  /* 0x00000007ff047c19 */ /* 0x000fe20008011605 */
[----:B------:R-:W3:Y:S01]  /*ce10*/  LDC R25, c[0x0][0x144] ;  /* 0x00005100ff197b82 */ /* 0x000ee20000000800 */
[----:B------:R-:W-:Y:S01]  /*ce20*/  IADD3 R7, P1, RZ, -R8, RZ ;  /* 0x80000008ff077210 */ /* 0x000fe20007f3e0ff */
[----:B------:R-:W-:Y:S01]  /*ce30*/  ULDC.64 UR8, c[0x0][0x8e8] ;  /* 0x00023a0000087ab9 */ /* 0x000fe20000000a00 */
[----:B-1----:R-:W-:Y:S01]  /*ce40*/  I2FP.F32.U32 R9, R14 ;  /* 0x0000000e00097245 */ /* 0x002fe20000201000 */
[----:B------:R-:W-:Y:S01]  /*ce50*/  ULDC UR6, c[0x0][0x8b0] ;  /* 0x00022c0000067ab9 */ /* 0x000fe20000000800 */
[----:B------:R-:W-:Y:S02]  /*ce60*/  IADD3.X R4, RZ, ~R4, RZ, P1, !PT ;  /* 0x80000004ff047210 */ /* 0x000fe40000ffe4ff */
[----:B------:R-:W-:Y:S01]  /*ce70*/  ISETP.NE.U32.AND P1, PT, RZ, UR8, PT ;  /* 0x00000008ff007c0c */ /* 0x000fe2000bf25070 */
[----:B------:R-:W1:Y:S02]  /*ce80*/  LDC R20, c[0x0][0x148] ;  /* 0x00005200ff147b82 */ /* 0x000e640000000800 */
[----:B------:R-:W-:Y:S01]  /*ce90*/  IMAD R6, R4, UR4, RZ ;  /* 0x0000000404067c24 */ /* 0x000fe2000f8e02ff */
[----:B------:R-:W-:Y:S01]  /*cea0*/  ISETP.NE.AND.EX P1, PT, RZ, UR9, PT, P1 ;  /* 0x00000009ff007c0c */ /* 0x000fe2000bf25310 */
[----:B------:R-:W-:Y:S01]  /*ceb0*/  IMAD.WIDE.U32 R4, R7, UR4, R16 ;  /* 0x0000000407047c25 */ /* 0x000fe2000f8e0010 */
[----:B------:R-:W-:-:S03]  /*cec0*/  ULDC UR4, c[0x0][0x150] ;  /* 0x0000540000047ab9 */ /* 0x000fc60000000800 */
[----:B------:R-:W-:Y:S02]  /*ced0*/  IMAD R7, R7, UR5, R6 ;  /* 0x0000000507077c24 */ /* 0x000fe4000f8e0206 */
[----:B------:R-:W-:Y:S01]  /*cee0*/  FMUL R6, R9, UR4 ;  /* 0x0000000409067c20 */ /* 0x000fe20008400000 */
[----:B------:R-:W-:Y:S01]  /*cef0*/  ULDC UR4, c[0x0][0x8c0] ;  /* 0x0002300000047ab9 */ /* 0x000fe20000000800 */
[----:B------:R-:W-:Y:S01]  /*cf00*/  ULDC UR5, c[0x0][0x154] ;  /* 0x0000550000057ab9 */ /* 0x000fe20000000800 */
[----:B------:R-:W-:-:S03]  /*cf10*/  IMAD.IADD R5, R5, 0x1, R7 ;  /* 0x0000000105057824 */ /* 0x000fc600078e0207 */
[----:B------:R-:W4:Y:S02]  /*cf20*/  F2I.U32.TRUNC.NTZ R6, R6 ;  /* 0x0000000600067305 */ /* 0x000f24000020f000 */
[----:B------:R-:W-:Y:S02]  /*cf30*/  SHF.R.U64 R9, R4, UR4, R5 ;  /* 0x0000000404097c19 */ /* 0x000fe40008001205 */
[----:B--2---:R-:W-:-:S05]  /*cf40*/  I2FP.F32.U32 R4, R13 ;  /* 0x0000000d00047245 */ /* 0x004fca0000201000 */
[----:B------:R-:W-:Y:S01]  /*cf50*/  FMUL R21, R4, UR5 ;  /* 0x0000000504157c20 */ /* 0x000fe20008400000 */
[----:B------:R-:W-:Y:S01]  /*cf60*/  SHF.R.U32.HI R4, RZ, UR4, R5 ;  /* 0x00000004ff047c19 */ /* 0x000fe20008011605 */
[----:B------:R-:W-:-:S03]  /*cf70*/  ULDC UR4, c[0x0][0x900] ;  /* 0x0002400000047ab9 */ /* 0x000fc60000000800 */
[--C-:B------:R-:W-:Y:S01]  /*cf80*/  SHF.R.U64 R19, R9, UR6, R4.reuse ;  /* 0x0000000609137c19 */ /* 0x100fe20008001204 */
[----:B------:R-:W2:Y:S01]  /*cf90*/  F2I.U32.TRUNC.NTZ R21, R21 ;  /* 0x0000001500157305 */ /* 0x000ea2000020f000 */
[----:B------:R-:W-:Y:S02]  /*cfa0*/  SHF.R.U32.HI R4, RZ, UR6, R4 ;  /* 0x00000006ff047c19 */ /* 0x000fe40008011604 */
[----:B----4-:R-:W-:Y:S02]  /*cfb0*/  IADD3 R6, -R6, RZ, RZ ;  /* 0x000000ff06067210 */ /* 0x010fe40007ffe1ff */
[--C-:B------:R-:W-:Y:S02]  /*cfc0*/  SHF.R.U32.HI R23, RZ, UR4, R4.reuse ;  /* 0x00000004ff177c19 */ /* 0x100fe40008011604 */
[----:B------:R-:W-:Y:S01]  /*cfd0*/  SHF.R.U64 R15, R19, UR4, R4 ;  /* 0x00000004130f7c19 */ /* 0x000fe20008001204 */
[----:B---3--:R-:W-:Y:S02]  /*cfe0*/  IMAD R14, R25, R6, R14 ;  /* 0x00000006190e7224 */ /* 0x008fe400078e020e */
[----:B------:R-:W-:Y:S01]  /*cff0*/  IMAD.MOV.U32 R5, RZ, RZ, R23 ;  /* 0x000000ffff057224 */ /* 0x000fe200078e0017 */
[----:B------:R-:W-:Y:S01]  /*d000*/  MOV R4, R15 ;  /* 0x0000000f00047202 */ /* 0x000fe20000000f00 */
[----:B------:R-:W-:Y:S06]  /*d010*/  @!P1 BRA `(.L_x_347) ;  /* 0x0000000000289947 */ /* 0x000fec0003800000 */
[----:B------:R-:W-:Y:S02]  /*d020*/  ULDC UR4, c[0x0][0x8f4] ;  /* 0x00023d0000047ab9 */ /* 0x000fe40000000800 */
[----:B------:R-:W-:-:S04]  /*d030*/  IADD3 R5, P1, R15, UR4, RZ ;  /* 0x000000040f057c10 */ /* 0x000fc8000ff3e0ff */
[----:B------:R-:W-:-:S05]  /*d040*/  IADD3.X R23, RZ, R23, RZ, P1, !PT ;  /* 0x00000017ff177210 */ /* 0x000fca0000ffe4ff */
[----:B------:R-:W-:-:S04]  /*d050*/  IMAD.WIDE.U32 R6, R23, UR8, RZ ;  /* 0x0000000817067c25 */ /* 0x000fc8000f8e00ff */
[----:B------:R-:W-:-:S04]  /*d060*/  IMAD.WIDE.U32 R6, P1, R5, UR9, R6 ;  /* 0x0000000905067c25 */ /* 0x000fc8000f820006 */
[----:B------:R-:W-:-:S04]  /*d070*/  IMAD.WIDE.U32 R4, R5, UR8, RZ ;  /* 0x0000000805047c25 */ /* 0x000fc8000f8e00ff */
[----:B------:R-:W-:Y:S01]  /*d080*/  IMAD.MOV.U32 R4, RZ, RZ, R7 ;  /* 0x000000ffff047224 */ /* 0x000fe200078e0007 */
[----:B------:R-:W-:Y:S02]  /*d090*/  IADD3 RZ, P3, R5, R6, RZ ;  /* 0x0000000605ff7210 */ /* 0x000fe40007f7e0ff */
[----:B------:R-:W-:-:S03]  /*d0a0*/  IADD3.X R5, RZ, RZ, RZ, P1, !PT ;  /* 0x000000ffff057210 */ /* 0x000fc60000ffe4ff */
[----:B------:R-:W-:-:S08]  /*d0b0*/  IMAD.WIDE.U32.X R4, R23, UR9, R4, P3 ;  /* 0x0000000917047c25 */ /* 0x000fd000098e0404 */
.L_x_347:
[----:B------:R-:W-:Y:S01]  /*d0c0*/  ISETP.NE.AND P1, PT, R2, 0x1, PT ;  /* 0x000000010200780c */ /* 0x000fe20003f25270 */
[----:B------:R-:W-:Y:S01]  /*d0d0*/  ULDC UR4, c[0x0][0x8f0] ;  /* 0x00023c0000047ab9 */ /* 0x000fe20000000800 */
[----:B------:R-:W-:Y:S01]  /*d0e0*/  LOP3.LUT R19, R19, UR16, RZ, 0xc0, !PT ;  /* 0x0000001013137c12 */ /* 0x000fe2000f8ec0ff */
[----:B------:R-:W-:Y:S01]  /*d0f0*/  ULDC UR5, c[0x0][0x8b8] ;  /* 0x00022e0000057ab9 */ /* 0x000fe20000000800 */
[----:B------:R-:W-:Y:S01]  /*d100*/  SHF.R.U64 R4, R4, UR4, R5 ;  /* 0x0000000404047c19 */ /* 0x000fe20008001205 */
[----:B------:R-:W-:Y:S01]  /*d110*/  ULDC UR4, c[0x0][0x8e0] ;  /* 0x0002380000047ab9 */ /* 0x000fe20000000800 */
[----:B--2---:R-:W-:Y:S01]  /*d120*/  IADD3 R21, -R21, RZ, RZ ;  /* 0x000000ff15157210 */ /* 0x004fe20007ffe1ff */
[----:B------:R-:W-:Y:S01]  /*d130*/  IMAD.MOV.U32 R5, RZ, RZ, 0x1 ;  /* 0x00000001ff057424 */ /* 0x000fe200078e00ff */
[C---:B------:R-:W-:Y:S01]  /*d140*/  IADD3 R6, -R4.reuse, RZ, RZ ;  /* 0x000000ff04067210 */ /* 0x040fe20007ffe1ff */
[----:B------:R-:W-:Y:S01]  /*d150*/  IMAD R19, R4, UR17, R19 ;  /* 0x0000001104137c24 */ /* 0x000fe2000f8e0213 */
[----:B------:R-:W-:-:S03]  /*d160*/  LOP3.LUT R4, R9, UR15, RZ, 0xc0, !PT ;  /* 0x0000000f09047c12 */ /* 0x000fc6000f8ec0ff */
[----:B-1----:R-:W-:Y:S02]  /*d170*/  @P1 IMAD R14, R20, R21, R13 ;  /* 0x00000015140e1224 */ /* 0x002fe400078e020d */
[----:B------:R-:W-:Y:S01]  /*d180*/  IMAD R15, R6, UR4, R15 ;  /* 0x00000004060f7c24 */ /* 0x000fe2000f8e020f */
[----:B------:R-:W-:Y:S01]  /*d190*/  ULDC UR4, c[0x0][0x8a8] ;  /* 0x00022a0000047ab9 */ /* 0x000fe20000000800 */
[----:B------:R-:W-:Y:S01]  /*d1a0*/  IMAD R14, R19, UR5, R14 ;  /* 0x00000005130e7c24 */ /* 0x000fe2000f8e020e */
[----:B------:R-:W-:Y:S01]  /*d1b0*/  MOV R6, R8 ;  /* 0x0000000800067202 */ /* 0x000fe20000000f00 */
[--C-:B------:R-:W-:Y:S01]  /*d1c0*/  IMAD R15, R15, UR4, R4.reuse ;  /* 0x000000040f0f7c24 */ /* 0x100fe2000f8e0204 */
[----:B------:R-:W-:-:S04]  /*d1d0*/  PRMT R4, R5, 0x7610, R4 ;  /* 0x0000761005047816 */ /* 0x000fc80000000004 */
[----:B------:R-:W-:Y:S02]  /*d1e0*/  SEL R7, R15, R14, !P1 ;  /* 0x0000000e0f077207 */ /* 0x000fe40004800000 */
[----:B------:R-:W-:-:S07]  /*d1f0*/  SEL R13, R14, R15, !P1 ;  /* 0x0000000f0e0d7207 */ /* 0x000fce0004800000 */
.L_x_345:
[----:B------:R-:W-:Y:S05]  /*d200*/  BSYNC B1 ;  /* 0x0000000000017941 */ /* 0x000fea0003800000 */
.L_x_344:
[----:B------:R-:W-:-:S13]  /*d210*/  LOP3.LUT P1, RZ, R4, 0xff, RZ, 0xc0, !PT ;  /* 0x000000ff04ff7812 */ /* 0x000fda000782c0ff */
[----:B------:R-:W-:Y:S05]  /*d220*/  @P1 BRA `(.L_x_348) ;  /* 0xfffffff400401947 */ /* 0x000fea000383ffff */
[----:B------:R-:W-:Y:S05]  /*d230*/  BSYNC B0 ;  /* 0x0000000000007941 */ /* 0x000fea0003800000 */
.L_x_336:
[----:B------:R-:W-:-:S03]  /*d240*/  UMOV UR4, 0xffffffff ;  /* 0xffffffff00047882 */ /* 0x000fc60000000000 */
[----:B------:R-:W-:Y:S05]  /*d250*/  BRA.DIV UR4, `(.L_x_349) ;  /* 0x0000000a041c7947 */ /* 0x000fea000b800000 */
[----:B------:R-:W-:-:S13]  /*d260*/  ELECT P6, URZ, PT ;  /* 0x00000000003f782f */ /* 0x000fda00038c0000 */
.L_x_372:
[----:B------:R-:W-:Y:S05]  /*d270*/  @!P6 BRA `(.L_x_10) ;  /* 0x0000000000a4e947 */ /* 0x000fea0003800000 */
[----:B------:R-:W-:-:S04]  /*d280*/  LOP3.LUT R22, R22, 0x2, RZ, 0xfc, !PT ;  /* 0x0000000216167812 */ /* 0x000fc800078efcff */
[----:B------:R-:W-:-:S13]  /*d290*/  ISETP.NE.AND P0, PT, R22, 0x3, PT ;  /* 0x000000031600780c */ /* 0x000fda0003f05270 */
[----:B------:R-:W-:Y:S05]  /*d2a0*/  @!P0 BRA `(.L_x_350) ;  /* 0x0000000000048947 */ /* 0x000fea0003800000 */
[----:B------:R-:W-:Y:S01]  /*d2b0*/  BPT.TRAP 0x1 ;  /* 0x000000040000795c */ /* 0x000fe20000300000 */
.L_x_350:
[----:B------:R-:W1:Y:S01]  /*d2c0*/  S2R R5, SR_CgaCtaId ;  /* 0x0000000000057919 */ /* 0x000e620000008800 */
[----:B------:R-:W-:Y:S02]  /*d2d0*/  MOV R2, 0x400 ;  /* 0x0000040000027802 */ /* 0x000fe40000000f00 */
[----:B------:R-:W-:Y:S02]  /*d2e0*/  SHF.L.U32 R4, R3, 0x1f, RZ ;  /* 0x0000001f03047819 */ /* 0x000fe400000006ff */
[----:B-1----:R-:W-:-:S04]  /*d2f0*/  LEA R5, R5, R2, 0x18 ;  /* 0x0000000205057211 */ /* 0x002fc800078ec0ff */
[----:B------:R-:W-:-:S05]  /*d300*/  IADD3 R5, R5, 0x20, RZ ;  /* 0x0000002005057810 */ /* 0x000fca0007ffe0ff */
[C---:B------:R-:W-:Y:S01]  /*d310*/  IMAD R7, R0.reuse, 0x8, R5 ;  /* 0x0000000800077824 */ /* 0x040fe200078e0205 */
[----:B------:R-:W-:-:S03]  /*d320*/  IADD3 R0, R0, 0x1, RZ ;  /* 0x0000000100007810 */ /* 0x000fc60007ffe0ff */
[----:B------:R-:W1:Y:S01]  /*d330*/  SYNCS.PHASECHK.TRANS64.TRYWAIT P0, [R7+URZ], R4 ;  /* 0x00000004070075a7 */ /* 0x000e62000800017f */
[----:B------:R-:W-:-:S04]  /*d340*/  ISETP.NE.AND P1, PT, R0, 0x4, PT ;  /* 0x000000040000780c */ /* 0x000fc80003f25270 */
[----:B------:R-:W-:Y:S02]  /*d350*/  SEL R2, RZ, 0x1, P1 ;  /* 0x00000001ff027807 */ /* 0x000fe40000800000 */
[----:B------:R-:W-:Y:S02]  /*d360*/  SEL R0, R0, RZ, P1 ;  /* 0x000000ff00007207 */ /* 0x000fe40000800000 */
[----:B------:R-:W-:Y:S02]  /*d370*/  LOP3.LUT R9, R3, R2, RZ, 0x3c, !PT ;  /* 0x0000000203097212 */ /* 0x000fe400078e3cff */
[----:B------:R-:W-:Y:S02]  /*d380*/  LEA R6, R0, R5, 0x3 ;  /* 0x0000000500067211 */ /* 0x000fe400078e18ff */
[----:B------:R-:W-:Y:S01]  /*d390*/  SHF.L.U32 R3, R9, 0x1f, RZ ;  /* 0x0000001f09037819 */ /* 0x000fe200000006ff */
[----:B-1----:R-:W-:Y:S06]  /*d3a0*/  @!P0 BRA `(.L_x_351) ;  /* 0x0000000400e88947 */ /* 0x002fec0003800000 */
.L_x_373:
[----:B------:R-:W2:Y:S01]  /*d3b0*/  SYNCS.PHASECHK.TRANS64.TRYWAIT P0, [R6+URZ], R3 ;  /* 0x00000003060075a7 */ /* 0x000ea2000800017f */
[----:B------:R-:W-:-:S05]  /*d3c0*/  VIADD R0, R0, 0x1 ;  /* 0x0000000100007836 */ /* 0x000fca0000000000 */
[----:B------:R-:W-:-:S04]  /*d3d0*/  ISETP.NE.AND P1, PT, R0, 0x4, PT ;  /* 0x000000040000780c */ /* 0x000fc80003f25270 */
[----:B------:R-:W-:Y:S02]  /*d3e0*/  SEL R2, RZ, 0x1, P1 ;  /* 0x00000001ff027807 */ /* 0x000fe40000800000 */
[----:B------:R-:W-:Y:S02]  /*d3f0*/  SEL R0, R0, RZ, P1 ;  /* 0x000000ff00007207 */ /* 0x000fe40000800000 */
[----:B------:R-:W-:Y:S02]  /*d400*/  LOP3.LUT R9, R9, R2, RZ, 0x3c, !PT ;  /* 0x0000000209097212 */ /* 0x000fe400078e3cff */
[----:B-1----:R-:W-:Y:S02]  /*d410*/  LEA R7, R0, R5, 0x3 ;  /* 0x0000000500077211 */ /* 0x002fe400078e18ff */
[----:B------:R-:W-:Y:S01]  /*d420*/  SHF.L.U32 R4, R9, 0x1f, RZ ;  /* 0x0000001f09047819 */ /* 0x000fe200000006ff */
[----:B--2---:R-:W-:Y:S06]  /*d430*/  @!P0 BRA `(.L_x_352) ;  /* 0x0000000400d88947 */ /* 0x004fec0003800000 */
.L_x_374:
[----:B------:R-:W2:Y:S01]  /*d440*/  SYNCS.PHASECHK.TRANS64.TRYWAIT P0, [R7+URZ], R4 ;  /* 0x00000004070075a7 */ /* 0x000ea2000800017f */
[----:B------:R-:W-:-:S04]  /*d450*/  IADD3 R0, R0, 0x1, RZ ;  /* 0x0000000100007810 */ /* 0x000fc80007ffe0ff */
[----:B------:R-:W-:-:S04]  /*d460*/  ISETP.NE.AND P1, PT, R0, 0x4, PT ;  /* 0x000000040000780c */ /* 0x000fc80003f25270 */
[----:B------:R-:W-:Y:S02]  /*d470*/  SEL R2, RZ, 0x1, P1 ;  /* 0x00000001ff027807 */ /* 0x000fe40000800000 */
[----:B------:R-:W-:Y:S02]  /*d480*/  SEL R0, R0, RZ, P1 ;  /* 0x000000ff00007207 */ /* 0x000fe40000800000 */
[----:B------:R-:W-:Y:S01]  /*d490*/  LOP3.LUT R2, R9, R2, RZ, 0x3c, !PT ;  /* 0x0000000209027212 */ /* 0x000fe200078e3cff */
[----:B--2---:R-:W-:Y:S06]  /*d4a0*/  @!P0 BRA `(.L_x_353) ;  /* 0x0000000400d08947 */ /* 0x004fec0003800000 */
.L_x_375:
[----:B------:R-:W-:Y:S01]  /*d4b0*/  IMAD R5, R0, 0x8, R5 ;  /* 0x0000000800057824 */ /* 0x000fe200078e0205 */
[----:B------:R-:W-:-:S07]  /*d4c0*/  SHF.L.U32 R0, R2, 0x1f, RZ ;  /* 0x0000001f02007819 */ /* 0x000fce00000006ff */
.L_x_354:
[----:B---3--:R3:W4:Y:S02]  /*d4d0*/  SYNCS.PHASECHK.TRANS64.TRYWAIT P0, [R5+URZ], R0 ;  /* 0x00000000050075a7 */ /* 0x008724000800017f */
[----:B----4-:R-:W-:Y:S05]  /*d4e0*/  @!P0 NANOSLEEP.SYNCS 0x989680 ;  /* 0x009896800000895d */ /* 0x010fea0003900000 */
[----:B------:R-:W4:Y:S02]  /*d4f0*/  @!P0 SYNCS.PHASECHK.TRANS64 P0, [R5+URZ], R0 ;  /* 0x00000000050085a7 */ /* 0x000f24000800007f */
[----:B----4-:R-:W-:Y:S05]  /*d500*/  @!P0 BRA `(.L_x_354) ;  /* 0xfffffffc00f08947 */ /* 0x010fea000383ffff */
.L_x_10:
[----:B------:R-:W-:Y:S05]  /*d510*/  BSYNC B6 ;  /* 0x0000000000067941 */ /* 0x000fea0003800000 */
.L_x_8:
[----:B------:R-:W-:Y:S05]  /*d520*/  EXIT ;  /* 0x000000000000794d */ /* 0x000fea0003800000 */
.L_x_23:
[----:B----4-:R4:W1:Y:S02]  /*d530*/  SYNCS.PHASECHK.TRANS64.TRYWAIT P1, [R3+URZ], R0 ;  /* 0x00000000030075a7 */ /* 0x010864000802017f */
[----:B-1----:R-:W-:Y:S05]  /*d540*/  @!P1 NANOSLEEP.SYNCS 0x989680 ;  /* 0x009896800000995d */ /* 0x002fea0003900000 */
[----:B------:R-:W1:Y:S02]  /*d550*/  @!P1 SYNCS.PHASECHK.TRANS64 P1, [R3+URZ], R0 ;  /* 0x00000000030095a7 */ /* 0x000e64000802007f */
[----:B-1----:R-:W-:Y:S05]  /*d560*/  @!P1 BRA `(.L_x_23) ;  /* 0xfffffffc00f09947 */ /* 0x002fea000383ffff */
[----:B------:R-:W-:Y:S05]  /*d570*/  BRA `(.L_x_22) ;  /* 0xffffff4000607947 */ /* 0x000fea000383ffff */
.L_x_28:
[----:B---3--:R-:W-:-:S04]  /*d580*/  MOV R4, UR8 ;  /* 0x0000000800047c02 */ /* 0x008fc80008000f00 */
[----:B------:R3:W4:Y:S03]  /*d590*/  SYNCS.PHASECHK.TRANS64.TRYWAIT P1, [R4+URZ], R3 ;  /* 0x00000003040075a7 */ /* 0x000726000802017f */
[----:B----4-:R-:W-:Y:S05]  /*d5a0*/  @!P1 NANOSLEEP.SYNCS 0x989680 ;  /* 0x009896800000995d */ /* 0x010fea0003900000 */
[----:B------:R-:W4:Y:S02]  /*d5b0*/  @!P1 SYNCS.PHASECHK.TRANS64 P1, [R4+URZ], R3 ;  /* 0x00000003040095a7 */ /* 0x000f24000802007f */
[----:B----4-:R-:W-:Y:S05]  /*d5c0*/  @!P1 BRA `(.L_x_28) ;  /* 0xfffffffc00ec9947 */ /* 0x010fea000383ffff */
[----:B------:R-:W-:Y:S05]  /*d5d0*/  BRA `(.L_x_27) ;  /* 0xffffff4400947947 */ /* 0x000fea000383ffff */
.L_x_50:
[----:B-1----:R-:W-:-:S04]  /*d5e0*/  MOV R3, UR52 ;  /* 0x0000003400037c02 */ /* 0x002fc80008000f00 */
[----:B------:R1:W2:Y:S03]  /*d5f0*/  SYNCS.PHASECHK.TRANS64.TRYWAIT P2, [R3+URZ+0x40], R0 ;  /* 0x00004000030075a7 */ /* 0x0002a6000804017f */
[----:B--2---:R-:W-:Y:S05]  /*d600*/  @!P2 NANOSLEEP.SYNCS 0x989680 ;  /* 0x009896800000a95d */ /* 0x004fea0003900000 */
[----:B------:R-:W2:Y:S02]  /*d610*/  @!P2 SYNCS.PHASECHK.TRANS64 P2, [R3+URZ+0x40], R0 ;  /* 0x000040000300a5a7 */ /* 0x000ea4000804007f */
[----:B--2---:R-:W-:Y:S05]  /*d620*/  @!P2 BRA `(.L_x_50) ;  /* 0xfffffffc00eca947 */ /* 0x004fea000383ffff */
[----:B------:R-:W-:Y:S05]  /*d630*/  BRA `(.L_x_355) ;  /* 0xffffff5000b47947 */ /* 0x000fea000383ffff */
.L_x_109:
[----:B-1----:R1:W2:Y:S02]  /*d640*/  SYNCS.PHASECHK.TRANS64.TRYWAIT P2, [R0+URZ+0x40], R3 ;  /* 0x00004003000075a7 */ /* 0x0022a4000804017f */
[----:B--2---:R-:W-:Y:S05]  /*d650*/  @!P2 NANOSLEEP.SYNCS 0x989680 ;  /* 0x009896800000a95d */ /* 0x004fea0003900000 */
[----:B------:R-:W2:Y:S02]  /*d660*/  @!P2 SYNCS.PHASECHK.TRANS64 P2, [R0+URZ+0x40], R3 ;  /* 0x000040030000a5a7 */ /* 0x000ea4000804007f */
[----:B--2---:R-:W-:Y:S05]  /*d670*/  @!P2 BRA `(.L_x_109) ;  /* 0xfffffffc00f0a947 */ /* 0x004fea000383ffff */
[----:B------:R-:W-:Y:S05]  /*d680*/  BRA `(.L_x_356) ;  /* 0xffffff7000ac7947 */ /* 0x000fea000383ffff */
.L_x_167:
[----:B-1----:R1:W2:Y:S02]  /*d690*/  SYNCS.PHASECHK.TRANS64.TRYWAIT P3, [R0+URZ+0x40], R3 ;  /* 0x00004003000075a7 */ /* 0x0022a4000806017f */
[----:B--2---:R-:W-:Y:S05]  /*d6a0*/  @!P3 NANOSLEEP.SYNCS 0x989680 ;  /* 0x009896800000b95d */ /* 0x004fea0003900000 */
[----:B------:R-:W2:Y:S02]  /*d6b0*/  @!P3 SYNCS.PHASECHK.TRANS64 P3, [R0+URZ+0x40], R3 ;  /* 0x000040030000b5a7 */ /* 0x000ea4000806007f */
[----:B--2---:R-:W-:Y:S05]  /*d6c0*/  @!P3 BRA `(.L_x_167) ;  /* 0xfffffffc00f0b947 */ /* 0x004fea000383ffff */
[----:B------:R-:W-:Y:S05]  /*d6d0*/  BRA `(.L_x_357) ;  /* 0xffffff9000287947 */ /* 0x000fea000383ffff */
.L_x_225:
[----:B-1----:R1:W2:Y:S02]  /*d6e0*/  SYNCS.PHASECHK.TRANS64.TRYWAIT P2, [R3+URZ+0x40], R0 ;  /* 0x00004000030075a7 */ /* 0x0022a4000804017f */
[----:B--2---:R-:W-:Y:S05]  /*d6f0*/  @!P2 NANOSLEEP.SYNCS 0x989680 ;  /* 0x009896800000a95d */ /* 0x004fea0003900000 */
[----:B------:R-:W2:Y:S02]  /*d700*/  @!P2 SYNCS.PHASECHK.TRANS64 P2, [R3+URZ+0x40], R0 ;  /* 0x000040000300a5a7 */ /* 0x000ea4000804007f */
[----:B--2---:R-:W-:Y:S05]  /*d710*/  @!P2 BRA `(.L_x_225) ;  /* 0xfffffffc00f0a947 */ /* 0x004fea000383ffff */
[----:B------:R-:W-:Y:S05]  /*d720*/  BRA `(.L_x_358) ;  /* 0xffffffac00987947 */ /* 0x000fea000383ffff */
.L_x_292:
[----:B-1----:R-:W-:-:S04]  /*d730*/  IMAD.U32 R3, RZ, RZ, UR4 ;  /* 0x00000004ff037e24 */ /* 0x002fc8000f8e00ff */
[----:B------:R1:W2:Y:S03]  /*d740*/  SYNCS.PHASECHK.TRANS64.TRYWAIT P0, [R3+URZ+0x88], R0 ;  /* 0x00008800030075a7 */ /* 0x0002a6000800017f */
[----:B--2---:R-:W-:Y:S05]  /*d750*/  @!P0 NANOSLEEP.SYNCS 0x989680 ;  /* 0x009896800000895d */ /* 0x004fea0003900000 */
[----:B------:R-:W2:Y:S02]  /*d760*/  @!P0 SYNCS.PHASECHK.TRANS64 P0, [R3+URZ+0x88], R0 ;  /* 0x00008800030085a7 */ /* 0x000ea4000800007f */
[----:B--2---:R-:W-:Y:S05]  /*d770*/  @!P0 BRA `(.L_x_292) ;  /* 0xfffffffc00ec8947 */ /* 0x004fea000383ffff */
[----:B------:R-:W-:Y:S05]  /*d780*/  BRA `(.L_x_291) ;  /* 0xffffffd800fc7947 */ /* 0x000fea000383ffff */
.L_x_301:
[----:B-1----:R-:W-:-:S04]  /*d790*/  MOV R5, UR5 ;  /* 0x0000000500057c02 */ /* 0x002fc80008000f00 */
[----:B------:R1:W2:Y:S03]  /*d7a0*/  SYNCS.PHASECHK.TRANS64.TRYWAIT P1, [R5+URZ+0x60], R4 ;  /* 0x00006004050075a7 */ /* 0x0002a6000802017f */
[----:B--2---:R-:W-:Y:S05]  /*d7b0*/  @!P1 NANOSLEEP.SYNCS 0x989680 ;  /* 0x009896800000995d */ /* 0x004fea0003900000 */
[----:B------:R-:W2:Y:S02]  /*d7c0*/  @!P1 SYNCS.PHASECHK.TRANS64 P1, [R5+URZ+0x60], R4 ;  /* 0x00006004050095a7 */ /* 0x000ea4000802007f */
[----:B--2---:R-:W-:Y:S05]  /*d7d0*/  @!P1 BRA `(.L_x_301) ;  /* 0xfffffffc00ec9947 */ /* 0x004fea000383ffff */
[----:B------:R-:W-:Y:S05]  /*d7e0*/  BRA `(.L_x_359) ;  /* 0xffffffdc00e87947 */ /* 0x000fea000383ffff */
.L_x_307:
[----:B-12---:R-:W-:-:S04]  /*d7f0*/  MOV R5, UR5 ;  /* 0x0000000500057c02 */ /* 0x006fc80008000f00 */
[----:B------:R1:W2:Y:S03]  /*d800*/  SYNCS.PHASECHK.TRANS64.TRYWAIT P1, [R5+URZ+0x68], R4 ;  /* 0x00006804050075a7 */ /* 0x0002a6000802017f */
[----:B--2---:R-:W-:Y:S05]  /*d810*/  @!P1 NANOSLEEP.SYNCS 0x989680 ;  /* 0x009896800000995d */ /* 0x004fea0003900000 */
[----:B------:R-:W2:Y:S02]  /*d820*/  @!P1 SYNCS.PHASECHK.TRANS64 P1, [R5+URZ+0x68], R4 ;  /* 0x00006804050095a7 */ /* 0x000ea4000802007f */
[----:B--2---:R-:W-:Y:S05]  /*d830*/  @!P1 BRA `(.L_x_307) ;  /* 0xfffffffc00ec9947 */ /* 0x004fea000383ffff */
[----:B------:R-:W-:Y:S05]  /*d840*/  BRA `(.L_x_360) ;  /* 0xffffffe000307947 */ /* 0x000fea000383ffff */
.L_x_313:
[----:B-123--:R-:W-:-:S04]  /*d850*/  IMAD.U32 R5, RZ, RZ, UR5 ;  /* 0x00000005ff057e24 */ /* 0x00efc8000f8e00ff */
[----:B------:R1:W2:Y:S03]  /*d860*/  SYNCS.PHASECHK.TRANS64.TRYWAIT P1, [R5+URZ+0x70], R4 ;  /* 0x00007004050075a7 */ /* 0x0002a6000802017f */
[----:B--2---:R-:W-:Y:S05]  /*d870*/  @!P1 NANOSLEEP.SYNCS 0x989680 ;  /* 0x009896800000995d */ /* 0x004fea0003900000 */
[----:B------:R-:W2:Y:S02]  /*d880*/  @!P1 SYNCS.PHASECHK.TRANS64 P1, [R5+URZ+0x70], R4 ;  /* 0x00007004050095a7 */ /* 0x000ea4000802007f */
[----:B--2---:R-:W-:Y:S05]  /*d890*/  @!P1 BRA `(.L_x_313) ;  /* 0xfffffffc00ec9947 */ /* 0x004fea000383ffff */
[----:B------:R-:W-:Y:S05]  /*d8a0*/  BRA `(.L_x_361) ;  /* 0xffffffe000847947 */ /* 0x000fea000383ffff */
.L_x_319:
[----:B-1234-:R-:W-:-:S04]  /*d8b0*/  MOV R5, UR5 ;  /* 0x0000000500057c02 */ /* 0x01efc80008000f00 */
[----:B------:R1:W2:Y:S03]  /*d8c0*/  SYNCS.PHASECHK.TRANS64.TRYWAIT P1, [R5+URZ+0x78], R4 ;  /* 0x00007804050075a7 */ /* 0x0002a6000802017f */
[----:B--2---:R-:W-:Y:S05]  /*d8d0*/  @!P1 NANOSLEEP.SYNCS 0x989680 ;  /* 0x009896800000995d */ /* 0x004fea0003900000 */
[----:B------:R-:W2:Y:S02]  /*d8e0*/  @!P1 SYNCS.PHASECHK.TRANS64 P1, [R5+URZ+0x78], R4 ;  /* 0x00007804050095a7 */ /* 0x000ea4000802007f */
[----:B--2---:R-:W-:Y:S05]  /*d8f0*/  @!P1 BRA `(.L_x_319) ;  /* 0xfffffffc00ec9947 */ /* 0x004fea000383ffff */
[----:B------:R-:W-:Y:S05]  /*d900*/  BRA `(.L_x_362) ;  /* 0xffffffe000d07947 */ /* 0x000fea000383ffff */
.L_x_329:
[----:B------:R1:W1:Y:S02]  /*d910*/  SYNCS.PHASECHK.TRANS64.TRYWAIT P0, [R3+URZ+0x60], R0 ;  /* 0x00006000030075a7 */ /* 0x000264000800017f */
[----:B-1----:R-:W-:Y:S05]  /*d920*/  @!P0 NANOSLEEP.SYNCS 0x989680 ;  /* 0x009896800000895d */ /* 0x002fea0003900000 */
[----:B------:R-:W1:Y:S02]  /*d930*/  @!P0 SYNCS.PHASECHK.TRANS64 P0, [R3+URZ+0x60], R0 ;  /* 0x00006000030085a7 */ /* 0x000e64000800007f */
[----:B-1----:R-:W-:Y:S05]  /*d940*/  @!P0 BRA `(.L_x_329) ;  /* 0xfffffffc00f08947 */ /* 0x002fea000383ffff */
[----:B------:R-:W-:Y:S05]  /*d950*/  BRA `(.L_x_363) ;  /* 0xffffffe800c87947 */ /* 0x000fea000383ffff */
.L_x_331:
[----:B------:R1:W1:Y:S02]  /*d960*/  SYNCS.PHASECHK.TRANS64.TRYWAIT P0, [R3+URZ+0x68], R0 ;  /* 0x00006800030075a7 */ /* 0x000264000800017f */
[----:B-1----:R-:W-:Y:S05]  /*d970*/  @!P0 NANOSLEEP.SYNCS 0x989680 ;  /* 0x009896800000895d */ /* 0x002fea0003900000 */
[----:B------:R-:W1:Y:S02]  /*d980*/  @!P0 SYNCS.PHASECHK.TRANS64 P0, [R3+URZ+0x68], R0 ;  /* 0x00006800030085a7 */ /* 0x000e64000800007f */
[----:B-1----:R-:W-:Y:S05]  /*d990*/  @!P0 BRA `(.L_x_331) ;  /* 0xfffffffc00f08947 */ /* 0x002fea000383ffff */
[----:B------:R-:W-:Y:S05]  /*d9a0*/  BRA `(.L_x_364) ;  /* 0xffffffe800c47947 */ /* 0x000fea000383ffff */
.L_x_333:
[----:B------:R1:W1:Y:S02]  /*d9b0*/  SYNCS.PHASECHK.TRANS64.TRYWAIT P0, [R3+URZ+0x70], R0 ;  /* 0x00007000030075a7 */ /* 0x000264000800017f */
[----:B-1----:R-:W-:Y:S05]  /*d9c0*/  @!P0 NANOSLEEP.SYNCS 0x989680 ;  /* 0x009896800000895d */ /* 0x002fea0003900000 */
[----:B------:R-:W1:Y:S02]  /*d9d0*/  @!P0 SYNCS.PHASECHK.TRANS64 P0, [R3+URZ+0x70], R0 ;  /* 0x00007000030085a7 */ /* 0x000e64000800007f */
[----:B-1----:R-:W-:Y:S05]  /*d9e0*/  @!P0 BRA `(.L_x_333) ;  /* 0xfffffffc00f08947 */ /* 0x002fea000383ffff */
[----:B------:R-:W-:Y:S05]  /*d9f0*/  BRA `(.L_x_365) ;  /* 0xffffffe800c07947 */ /* 0x000fea000383ffff */
.L_x_337:
[----:B------:R-:W-:Y:S01]  /*da00*/  BSSY B1, `(.L_x_366) ;  /* 0x0000006000017945 */ /* 0x000fe20003800000 */
[----:B------:R-:W-:-:S07]  /*da10*/  MOV R15, 0xffffffff ;  /* 0xffffffff000f7802 */ /* 0x000fce0000000f00 */
[----:B------:R-:W-:Y:S05]  /*da20*/  WARPSYNC.COLLECTIVE R15, `(.L_x_367) ;  /* 0x000000000f0c7348 */ /* 0x000fea0003c00000 */
[----:B------:R-:W-:Y:S02]  /*da30*/  ELECT P6, UR62, PT ;  /* 0x00000000003e782f */ /* 0x000fe400038c0000 */
[----:B------:R-:W-:Y:S01]  /*da40*/  MOV R14, UR62 ;  /* 0x0000003e000e7c02 */ /* 0x000fe20008000f00 */
[----:B------:R-:W-:Y:S10]  /*da50*/  ENDCOLLECTIVE ;  /* 0x000000000000791b */ /* 0x000ff40003800000 */
.L_x_367:
[----:B------:R-:W-:Y:S05]  /*da60*/  BSYNC B1 ;  /* 0x0000000000017941 */ /* 0x000fea0003800000 */
.L_x_366:
[----:B------:R-:W-:Y:S05]  /*da70*/  BRA `(.L_x_368) ;  /* 0xffffffec00387947 */ /* 0x000fea000383ffff */
.L_x_340:
[----:B--2---:R2:W3:Y:S02]  /*da80*/  SYNCS.PHASECHK.TRANS64.TRYWAIT P1, [R15+URZ+0x20], R8 ;  /* 0x000020080f0075a7 */ /* 0x0044e4000802017f */
[----:B---3--:R-:W-:Y:S05]  /*da90*/  @!P1 NANOSLEEP.SYNCS 0x989680 ;  /* 0x009896800000995d */ /* 0x008fea0003900000 */
[----:B------:R-:W3:Y:S02]  /*daa0*/  @!P1 SYNCS.PHASECHK.TRANS64 P1, [R15+URZ+0x20], R8 ;  /* 0x000020080f0095a7 */ /* 0x000ee4000802007f */
[----:B---3--:R-:W-:Y:S05]  /*dab0*/  @!P1 BRA `(.L_x_340) ;  /* 0xfffffffc00f09947 */ /* 0x008fea000383ffff */
[----:B------:R-:W-:Y:S05]  /*dac0*/  BRA `(.L_x_369) ;  /* 0xffffffec006c7947 */ /* 0x000fea000383ffff */
.L_x_349:
[----:B------:R-:W-:Y:S01]  /*dad0*/  BSSY B0, `(.L_x_370) ;  /* 0x0000006000007945 */ /* 0x000fe20003800000 */
[----:B------:R-:W-:-:S07]  /*dae0*/  IMAD.MOV.U32 R15, RZ, RZ, -0x1 ;  /* 0xffffffffff0f7424 */ /* 0x000fce00078e00ff */
[----:B------:R-:W-:Y:S05]  /*daf0*/  WARPSYNC.COLLECTIVE R15, `(.L_x_371) ;  /* 0x000000000f0c7348 */ /* 0x000fea0003c00000 */
[----:B------:R-:W-:Y:S02]  /*db00*/  ELECT P6, UR62, PT ;  /* 0x00000000003e782f */ /* 0x000fe400038c0000 */
[----:B------:R-:W-:Y:S01]  /*db10*/  MOV R14, UR62 ;  /* 0x0000003e000e7c02 */ /* 0x000fe20008000f00 */
[----:B------:R-:W-:Y:S10]  /*db20*/  ENDCOLLECTIVE ;  /* 0x000000000000791b */ /* 0x000ff40003800000 */
.L_x_371:
[----:B------:R-:W-:Y:S05]  /*db30*/  BSYNC B0 ;  /* 0x0000000000007941 */ /* 0x000fea0003800000 */
.L_x_370:
[----:B------:R-:W-:Y:S05]  /*db40*/  BRA `(.L_x_372) ;  /* 0xfffffff400c87947 */ /* 0x000fea000383ffff */
.L_x_351:
[----:B-1----:R1:W2:Y:S02]  /*db50*/  SYNCS.PHASECHK.TRANS64.TRYWAIT P0, [R7+URZ], R4 ;  /* 0x00000004070075a7 */ /* 0x0022a4000800017f */
[----:B--2---:R-:W-:Y:S05]  /*db60*/  @!P0 NANOSLEEP.SYNCS 0x989680 ;  /* 0x009896800000895d */ /* 0x004fea0003900000 */
[----:B------:R-:W2:Y:S02]  /*db70*/  @!P0 SYNCS.PHASECHK.TRANS64 P0, [R7+URZ], R4 ;  /* 0x00000004070085a7 */ /* 0x000ea4000800007f */
[----:B--2---:R-:W-:Y:S05]  /*db80*/  @!P0 BRA `(.L_x_351) ;  /* 0xfffffffc00f08947 */ /* 0x004fea000383ffff */
[----:B------:R-:W-:Y:S05]  /*db90*/  BRA `(.L_x_373) ;  /* 0xfffffff800047947 */ /* 0x000fea000383ffff */
.L_x_352:
[----:B-1----:R1:W2:Y:S02]  /*dba0*/  SYNCS.PHASECHK.TRANS64.TRYWAIT P0, [R6+URZ], R3 ;  /* 0x00000003060075a7 */ /* 0x0022a4000800017f */
[----:B--2---:R-:W-:Y:S05]  /*dbb0*/  @!P0 NANOSLEEP.SYNCS 0x989680 ;  /* 0x009896800000895d */ /* 0x004fea0003900000 */
[----:B------:R-:W2:Y:S02]  /*dbc0*/  @!P0 SYNCS.PHASECHK.TRANS64 P0, [R6+URZ], R3 ;  /* 0x00000003060085a7 */ /* 0x000ea4000800007f */
[----:B--2---:R-:W-:Y:S05]  /*dbd0*/  @!P0 BRA `(.L_x_352) ;  /* 0xfffffffc00f08947 */ /* 0x004fea000383ffff */
[----:B------:R-:W-:Y:S05]  /*dbe0*/  BRA `(.L_x_374) ;  /* 0xfffffff800147947 */ /* 0x000fea000383ffff */
.L_x_353:
[----:B--2---:R2:W3:Y:S02]  /*dbf0*/  SYNCS.PHASECHK.TRANS64.TRYWAIT P0, [R7+URZ], R4 ;  /* 0x00000004070075a7 */ /* 0x0044e4000800017f */
[----:B---3--:R-:W-:Y:S05]  /*dc00*/  @!P0 NANOSLEEP.SYNCS 0x989680 ;  /* 0x009896800000895d */ /* 0x008fea0003900000 */
[----:B------:R-:W3:Y:S02]  /*dc10*/  @!P0 SYNCS.PHASECHK.TRANS64 P0, [R7+URZ], R4 ;  /* 0x00000004070085a7 */ /* 0x000ee4000800007f */
[----:B---3--:R-:W-:Y:S05]  /*dc20*/  @!P0 BRA `(.L_x_353) ;  /* 0xfffffffc00f08947 */ /* 0x008fea000383ffff */
[----:B------:R-:W-:Y:S05]  /*dc30*/  BRA `(.L_x_375) ;  /* 0xfffffff8001c7947 */ /* 0x000fea000383ffff */
        .weak           $__internal_0_$__cuda_sm20_rcp_rn_f32_slowpath
        .type           $__internal_0_$__cuda_sm20_rcp_rn_f32_slowpath,@function
        .size           $__internal_0_$__cuda_sm20_rcp_rn_f32_slowpath,(.L_x_381 - $__internal_0_$__cuda_sm20_rcp_rn_f32_slowpath)
$__internal_0_$__cuda_sm20_rcp_rn_f32_slowpath:
[----:B------:R-:W-:Y:S01]  /*dc40*/  SHF.L.U32 R0, R3, 0x1, RZ ;  /* 0x0000000103007819 */ /* 0x000fe200000006ff */
[----:B------:R-:W-:Y:S03]  /*dc50*/  BSSY B0, `(.L_x_376) ;  /* 0x0000030000007945 */ /* 0x000fe60003800000 */
[----:B------:R-:W-:-:S04]  /*dc60*/  SHF.R.U32.HI R61, RZ, 0x18, R0 ;  /* 0x00000018ff3d7819 */ /* 0x000fc80000011600 */
[----:B------:R-:W-:-:S13]  /*dc70*/  ISETP.NE.U32.AND P2, PT, R61, RZ, PT ;  /* 0x000000ff3d00720c */ /* 0x000fda0003f45070 */
[----:B------:R-:W-:Y:S05]  /*dc80*/  @P2 BRA `(.L_x_377) ;  /* 0x0000000000282947 */ /* 0x000fea0003800000 */
[----:B------:R-:W-:-:S04]  /*dc90*/  SHF.L.U32 R0, R3, 0x1, RZ ;  /* 0x0000000103007819 */ /* 0x000fc800000006ff */
[----:B------:R-:W-:-:S13]  /*dca0*/  ISETP.NE.AND P2, PT, R0, RZ, PT ;  /* 0x000000ff0000720c */ /* 0x000fda0003f45270 */
[----:B------:R-:W-:Y:S01]  /*dcb0*/  @P2 FFMA R59, R3, 1.84467440737095516160e+19, RZ ;  /* 0x5f800000033b2823 */ /* 0x000fe200000000ff */
[----:B------:R-:W-:Y:S08]  /*dcc0*/  @!P2 MUFU.RCP R57, R3 ;  /* 0x000000030039a308 */ /* 0x000ff00000001000 */
[----:B------:R-:W1:Y:S02]  /*dcd0*/  @P2 MUFU.RCP R0, R59 ;  /* 0x0000003b00002308 */ /* 0x000e640000001000 */
[----:B-1----:R-:W-:-:S04]  /*dce0*/  @P2 FFMA R61, R59, R0, -1 ;  /* 0xbf8000003b3d2423 */ /* 0x002fc80000000000 */
[----:B------:R-:W-:-:S04]  /*dcf0*/  @P2 FADD.FTZ R61, -R61, -RZ ;  /* 0x800000ff3d3d2221 */ /* 0x000fc80000010100 */
[----:B------:R-:W-:-:S04]  /*dd00*/  @P2 FFMA R0, R0, R61, R0 ;  /* 0x0000003d00002223 */ /* 0x000fc80000000000 */
[----:B------:R-:W-:Y:S01]  /*dd10*/  @P2 FFMA R57, R0, 1.84467440737095516160e+19, RZ ;  /* 0x5f80000000392823 */ /* 0x000fe200000000ff */
[----:B------:R-:W-:Y:S06]  /*dd20*/  BRA `(.L_x_378) ;  /* 0x0000000000887947 */ /* 0x000fec0003800000 */
.L_x_377:
[----:B------:R-:W-:-:S05]  /*dd30*/  VIADD R71, R61, 0xffffff03 ;  /* 0xffffff033d477836 */ /* 0x000fca0000000000 */
[----:B------:R-:W-:-:S13]  /*dd40*/  ISETP.GT.U32.AND P2, PT, R71, 0x1, PT ;  /* 0x000000014700780c */ /* 0x000fda0003f44070 */
[----:B------:R-:W-:Y:S05]  /*dd50*/  @P2 BRA `(.L_x_379) ;  /* 0x0000000000782947 */ /* 0x000fea0003800000 */
[----:B------:R-:W-:Y:S02]  /*dd60*/  LOP3.LUT R0, R3, 0x7fffff, RZ, 0xc0, !PT ;  /* 0x007fffff03007812 */ /* 0x000fe400078ec0ff */
[----:B------:R-:W-:Y:S02]  /*dd70*/  MOV R114, 0x3 ;  /* 0x0000000300727802 */ /* 0x000fe40000000f00 */
[----:B------:R-:W-:Y:S02]  /*dd80*/  LOP3.LUT R0, R0, 0x3f800000, RZ, 0xfc, !PT ;  /* 0x3f80000000007812 */ /* 0x000fe400078efcff */
[----:B------:R-:W-:Y:S02]  /*dd90*/  SHF.L.U32 R114, R114, R71, RZ ;  /* 0x0000004772727219 */ /* 0x000fe400000006ff */
[----:B------:R-:W1:Y:S02]  /*dda0*/  MUFU.RCP R57, R0 ;  /* 0x0000000000397308 */ /* 0x000e640000001000 */
[----:B-1----:R-:W-:-:S04]  /*ddb0*/  FFMA R59, R0, R57, -1 ;  /* 0xbf800000003b7423 */ /* 0x002fc80000000039 */
[----:B------:R-:W-:-:S04]  /*ddc0*/  FADD.FTZ R112, -R59, -RZ ;  /* 0x800000ff3b707221 */ /* 0x000fc80000010100 */
[CCC-:B------:R-:W-:Y:S01]  /*ddd0*/  FFMA.RM R59, R57.reuse, R112.reuse, R57.reuse ;  /* 0x00000070393b7223 */ /* 0x1c0fe20000004039 */
[----:B------:R-:W-:-:S04]  /*dde0*/  FFMA.RP R112, R57, R112, R57 ;  /* 0x0000007039707223 */ /* 0x000fc80000008039 */
[C---:B------:R-:W-:Y:S02]  /*ddf0*/  LOP3.LUT R57, R59.reuse, 0x7fffff, RZ, 0xc0, !PT ;  /* 0x007fffff3b397812 */ /* 0x040fe400078ec0ff */
[----:B------:R-:W-:Y:S02]  /*de00*/  FSETP.NEU.FTZ.AND P2, PT, R59, R112, PT ;  /* 0x000000703b00720b */ /* 0x000fe40003f5d000 */
[----:B------:R-:W-:Y:S02]  /*de10*/  LOP3.LUT R57, R57, 0x800000, RZ, 0xfc, !PT ;  /* 0x0080000039397812 */ /* 0x000fe400078efcff */
[----:B------:R-:W-:Y:S02]  /*de20*/  SEL R59, RZ, 0xffffffff, !P2 ;  /* 0xffffffffff3b7807 */ /* 0x000fe40005000000 */
[----:B------:R-:W-:Y:S02]  /*de30*/  LOP3.LUT R114, R114, R57, RZ, 0xc0, !PT ;  /* 0x0000003972727212 */ /* 0x000fe400078ec0ff */
[----:B------:R-:W-:-:S02]  /*de40*/  IADD3 R0, -R59, RZ, RZ ;  /* 0x000000ff3b007210 */ /* 0x000fc40007ffe1ff */
[-C--:B------:R-:W-:Y:S02]  /*de50*/  SHF.R.U32.HI R114, RZ, R71.reuse, R114 ;  /* 0x00000047ff727219 */ /* 0x080fe40000011672 */
[----:B------:R-:W-:Y:S02]  /*de60*/  LOP3.LUT P2, RZ, R0, R71, R57, 0xf8, !PT ;  /* 0x0000004700ff7212 */ /* 0x000fe4000784f839 */
[C---:B------:R-:W-:Y:S02]  /*de70*/  LOP3.LUT P3, RZ, R114.reuse, 0x1, RZ, 0xc0, !PT ;  /* 0x0000000172ff7812 */ /* 0x040fe4000786c0ff */
[----:B------:R-:W-:-:S04]  /*de80*/  LOP3.LUT P4, RZ, R114, 0x2, RZ, 0xc0, !PT ;  /* 0x0000000272ff7812 */ /* 0x000fc8000788c0ff */
[----:B------:R-:W-:Y:S02]  /*de90*/  PLOP3.LUT P2, PT, P3, P2, P4, 0xe0, 0x0 ;  /* 0x000000000000781c */ /* 0x000fe40001f45c40 */
[----:B------:R-:W-:Y:S02]  /*dea0*/  LOP3.LUT P3, RZ, R3, 0x7fffff, RZ, 0xc0, !PT ;  /* 0x007fffff03ff7812 */ /* 0x000fe4000786c0ff */
[----:B------:R-:W-:-:S05]  /*deb0*/  SEL R0, RZ, 0x1, !P2 ;  /* 0x00000001ff007807 */ /* 0x000fca0005000000 */
[----:B------:R-:W-:-:S05]  /*dec0*/  IMAD.MOV R0, RZ, RZ, -R0 ;  /* 0x000000ffff007224 */ /* 0x000fca00078e0a00 */
[----:B------:R-:W-:Y:S02]  /*ded0*/  ISETP.GE.AND P2, PT, R0, RZ, PT ;  /* 0x000000ff0000720c */ /* 0x000fe40003f46270 */
[----:B------:R-:W-:-:S04]  /*dee0*/  IADD3 R0, R61, -0xfc, RZ ;  /* 0xffffff043d007810 */ /* 0x000fc80007ffe0ff */
[----:B------:R-:W-:-:S07]  /*def0*/  SHF.R.U32.HI R0, RZ, R0, R57 ;  /* 0x00000000ff007219 */ /* 0x000fce0000011639 */
[----:B------:R-:W-:-:S05]  /*df00*/  @!P2 IADD3 R0, R0, 0x1, RZ ;  /* 0x000000010000a810 */ /* 0x000fca0007ffe0ff */
[----:B------:R-:W-:-:S05]  /*df10*/  @!P3 IMAD.SHL.U32 R0, R0, 0x2, RZ ;  /* 0x000000020000b824 */ /* 0x000fca00078e00ff */
[----:B------:R-:W-:Y:S01]  /*df20*/  LOP3.LUT R57, R0, 0x80000000, R3, 0xf8, !PT ;  /* 0x8000000000397812 */ /* 0x000fe200078ef803 */
[----:B------:R-:W-:Y:S06]  /*df30*/  BRA `(.L_x_378) ;  /* 0x0000000000047947 */ /* 0x000fec0003800000 */
.L_x_379:
[----:B------:R1:W2:Y:S02]  /*df40*/  MUFU.RCP R57, R3 ;  /* 0x0000000300397308 */ /* 0x0002a40000001000 */
.L_x_378:
[----:B------:R-:W-:Y:S05]  /*df50*/  BSYNC B0 ;  /* 0x0000000000007941 */ /* 0x000fea0003800000 */
.L_x_376:
[----:B------:R-:W-:Y:S02]  /*df60*/  MOV R95, 0x0 ;  /* 0x00000000005f7802 */ /* 0x000fe40000000f00 */
[----:B--2---:R-:W-:Y:S02]  /*df70*/  MOV R0, R57 ;  /* 0x0000003900007202 */ /* 0x004fe40000000f00 */
[----:B-1----:R-:W-:Y:S05]  /*df80*/  RET.REL.NODEC R94 `(_ZN7cutlass13device_kernelINS_4gemm6kernel13GemmUniversalIN4cute5tupleIJiiiiEEENS1_10collective13CollectiveMmaINS1_34MainloopSm90TmaGmmaWarpSpecializedILi4ENS5_IJNS4_1CILi1EEESB_SB_EEENS1_35KernelTmaWarpSpecializedCooperativeEEENS5_IJNSA_ILi256EEENSA_ILi64EEESG_EEENS_10bfloat16_tENS5_IJlSB_lEEESI_SJ_NS4_8TiledMMAINS4_8MMA_AtomIJNS4_4SM904GMMA27MMA_64x64x16_F32BF16BF16_SSILNSN_5MajorE0ELSP_0ELNSN_7ScaleInE1ELSQ_1EEEEEENS4_6LayoutINS5_IJNSA_ILi2EEESB_SB_EEENS5_IJSB_NSA_ILi0EEESW_EEEEENS5_IJNS4_10UnderscoreESZ_SZ_EEEEENS4_13SM90_TMA_LOADENS4_14ComposedLayoutINS4_7SwizzleILi3ELi4ELi3EEENS4_18smem_ptr_flag_bitsILi16EEENST_INS5_IJNSA_ILi8EEESG_EEENS5_IJSG_SB_EEEEEEEvNS4_8identityES12_S1C_vS1D_EENS_8epilogue10collective18CollectiveEpilogueINS1F_22Sm90TmaWarpSpecializedILi4ELi2ELi16ELb1ELb0EEEJSH_NS5_IJNSA_ILi128EEENSA_ILi32EEEEEESI_SJ_SI_SJ_NS1F_6fusion15FusionCallbacksIS1J_NS1N_13LinCombEltActINS1F_6thread7SigmoidESI_fSI_fLNS_15FloatRoundStyleE2EEESH_S1M_JEEES12_NS13_INS14_ILi2ELi4ELi3EEES17_NST_INS5_IJS18_S1L_EEENS5_IJS1L_SB_EEEEEEENS4_17SM75_U32x4_LDSM_NENS4_14SM90_TMA_STOREES1Z_NS4_17SM90_U32x4_STSM_NENS4_9Copy_AtomIJS22_NS_6half_tEEEEvEEEvvEEEEvNT_6ParamsE) ;  /* 0xffffff205e1c7950 */ /* 0x002fea0003c3ffff */
.L_x_380:
[----:B------:R-:W-:-:S00]  /*df90*/  BRA `(.L_x_380) ;  /* 0xfffffffc00fc7947 */ /* 0x000fc0000383ffff */
[----:B------:R-:W-:-:S00]  /*dfa0*/  NOP ;  /* 0x0000000000007918 */ /* 0x000fc00000000000 */
        /* <DEDUP_REMOVED lines=13> */
.L_x_381:


//--------------------- .nv.global.init           --------------------------
	.section	.nv.global.init,"aw",@progbits
.nv.global.init:
	.type		$str$22,@object
	.size		$str$22,($str$26 - $str$22)
$str$22:
        /*0000*/ 	.byte	0x6b, 0x5f, 0x74, 0x69, 0x6c, 0x65, 0x5f, 0x63, 0x6f, 0x75, 0x6e, 0x74, 0x20, 0x3e, 0x3d, 0x20
        /*0010*/ 	.byte	0x31, 0x00
	.type		$str$26,@object
	.size		$str$26,($str$27 - $str$26)
$str$26:
        /*0012*/ 	.byte	0x28, 0x61, 0x64, 0x64, 0x72, 0x65, 0x73, 0x73, 0x20, 0x26, 0x20, 0x6d, 0x61, 0x73, 0x6b, 0x29
        /*0022*/ 	.byte	0x20, 0x3d, 0x3d, 0x20, 0x30, 0x00
	.type		$str$27,@object
	.size		$str$27,($str$23 - $str$27)
$str$27:
        /*0028*/ 	.byte	0x2f, 0x74, 0x6d, 0x70, 0x2f, 0x63, 0x75, 0x74, 0x6c, 0x61, 0x73, 0x73, 0x5f, 0x73, 0x77, 0x65
        /*0038*/ 	.byte	0x65, 0x70, 0x5f, 0x73, 0x72, 0x63, 0x2f, 0x69, 0x6e, 0x63, 0x6c, 0x75, 0x64, 0x65, 0x2f, 0x63
        /*0048*/ 	.byte	0x75, 0x74, 0x65, 0x2f, 0x70, 0x6f, 0x69, 0x6e, 0x74, 0x65, 0x72, 0x5f, 0x66, 0x6c, 0x61, 0x67
        /*0058*/ 	.byte	0x67, 0x65, 0x64, 0x2e, 0x68, 0x70, 0x70, 0x00
	.type		$str$23,@object
	.size		$str$23,(__unnamed_2 - $str$23)
$str$23:
        /*0060*/ 	.byte	0x2f, 0x74, 0x6d, 0x70, 0x2f, 0x63, 0x75, 0x74, 0x6c, 0x61, 0x73, 0x73, 0x5f, 0x73, 0x77, 0x65
        /*0070*/ 	.byte	0x65, 0x70, 0x5f, 0x73, 0x72, 0x63, 0x2f, 0x69, 0x6e, 0x63, 0x6c, 0x75, 0x64, 0x65, 0x2f, 0x63
        /*0080*/ 	.byte	0x75, 0x74, 0x6c, 0x61, 0x73, 0x73, 0x2f, 0x67, 0x65, 0x6d, 0x6d, 0x2f, 0x63, 0x6f, 0x6c, 0x6c
        /*0090*/ 	.byte	0x65, 0x63, 0x74, 0x69, 0x76, 0x65, 0x2f, 0x73, 0x6d, 0x39, 0x30, 0x5f, 0x6d, 0x6d, 0x61, 0x5f
        /*00a0*/ 	.byte	0x74, 0x6d, 0x61, 0x5f, 0x67, 0x6d, 0x6d, 0x61, 0x5f, 0x73, 0x73, 0x5f, 0x77, 0x61, 0x72, 0x70
        /*00b0*/ 	.byte	0x73, 0x70, 0x65, 0x63, 0x69, 0x61, 0x6c, 0x69, 0x7a, 0x65, 0x64, 0x2e, 0x68, 0x70, 0x70, 0x00
	.type		__unnamed_2,@object
	.size		__unnamed_2,(__unnamed_1 - __unnamed_2)
__unnamed_2:
        /*00c0*/ 	.byte	0x61, 0x75, 0x74, 0x6f, 0x20, 0x63, 0x75, 0x74, 0x65, 0x3a, 0x3a, 0x61, 0x73, 0x5f, 0x70, 0x6f
        /* <DEDUP_REMOVED lines=27> */
        /*0280*/ 	.byte	0x3c, 0x34, 0x30, 0x39, 0x36, 0x3e, 0x3e, 0x3e, 0x3e, 0x3e, 0x5d, 0x00
	.type		__unnamed_1,@object
	.size		__unnamed_1,(.L_0 - __unnamed_1)
__unnamed_1:
        /* <DEDUP_REMOVED lines=181> */
        /*0ddc*/ 	.byte	0x79, 0x5d, 0x00
.L_0:


//--------------------- .nv.shared._ZN7cutlass13device_kernelINS_4gemm6kernel13GemmUniversalIN4cute5tupleIJiiiiEEENS1_10collective13CollectiveMmaINS1_34MainloopSm90TmaGmmaWarpSpecializedILi4ENS5_IJNS4_1CILi1EEESB_SB_EEENS1_35KernelTmaWarpSpecializedCooperativeEEENS5_IJNSA_ILi256EEENSA_ILi64EEESG_EEENS_10bfloat16_tENS5_IJlSB_lEEESI_SJ_NS4_8TiledMMAINS4_8MMA_AtomIJNS4_4SM904GMMA27MMA_64x64x16_F32BF16BF16_SSILNSN_5MajorE0ELSP_0ELNSN_7ScaleInE1ELSQ_1EEEEEENS4_6LayoutINS5_IJNSA_ILi2EEESB_SB_EEENS5_IJSB_NSA_ILi0EEESW_EEEEENS5_IJNS4_10UnderscoreESZ_SZ_EEEEENS4_13SM90_TMA_LOADENS4_14ComposedLayoutINS4_7SwizzleILi3ELi4ELi3EEENS4_18smem_ptr_flag_bitsILi16EEENST_INS5_IJNSA_ILi8EEESG_EEENS5_IJSG_SB_EEEEEEEvNS4_8identityES12_S1C_vS1D_EENS_8epilogue10collective18CollectiveEpilogueINS1F_22Sm90TmaWarpSpecializedILi4ELi2ELi16ELb1ELb0EEEJSH_NS5_IJNSA_ILi128EEENSA_ILi32EEEEEESI_SJ_SI_SJ_NS1F_6fusion15FusionCallbacksIS1J_NS1N_13LinCombEltActINS1F_6thread7SigmoidESI_fSI_fLNS_15FloatRoundStyleE2EEESH_S1M_JEEES12_NS13_INS14_ILi2ELi4ELi3EEES17_NST_INS5_IJS18_S1L_EEENS5_IJS1L_SB_EEEEEEENS4_17SM75_U32x4_LDSM_NENS4_14SM90_TMA_STOREES1Z_NS4_17SM90_U32x4_STSM_NENS4_9Copy_AtomIJS22_NS_6half_tEEEEvEEEvvEEEEvNT_6ParamsE --------------------------
	.section	.nv.shared._ZN7cutlass13device_kernelINS_4gemm6kernel13GemmUniversalIN4cute5tupleIJiiiiEEENS1_10collective13CollectiveMmaINS1_34MainloopSm90TmaGmmaWarpSpecializedILi4ENS5_IJNS4_1CILi1EEESB_SB_EEENS1_35KernelTmaWarpSpecializedCooperativeEEENS5_IJNSA_ILi256EEENSA_ILi64EEESG_EEENS_10bfloat16_tENS5_IJlSB_lEEESI_SJ_NS4_8TiledMMAINS4_8MMA_AtomIJNS4_4SM904GMMA27MMA_64x64x16_F32BF16BF16_SSILNSN_5MajorE0ELSP_0ELNSN_7ScaleInE1ELSQ_1EEEEEENS4_6LayoutINS5_IJNSA_ILi2EEESB_SB_EEENS5_IJSB_NSA_ILi0EEESW_EEEEENS5_IJNS4_10UnderscoreESZ_SZ_EEEEENS4_13SM90_TMA_LOADENS4_14ComposedLayoutINS4_7SwizzleILi3ELi4ELi3EEENS4_18smem_ptr_flag_bitsILi16EEENST_INS5_IJNSA_ILi8EEESG_EEENS5_IJSG_SB_EEEEEEEvNS4_8identityES12_S1C_vS1D_EENS_8epilogue10collective18CollectiveEpilogueINS1F_22Sm90TmaWarpSpecializedILi4ELi2ELi16ELb1ELb0EEEJSH_NS5_IJNSA_ILi128EEENSA_ILi32EEEEEESI_SJ_SI_SJ_NS1F_6fusion15FusionCallbacksIS1J_NS1N_13LinCombEltActINS1F_6thread7SigmoidESI_fSI_fLNS_15FloatRoundStyleE2EEESH_S1M_JEEES12_NS13_INS14_ILi2ELi4ELi3EEES17_NST_INS5_IJS18_S1L_EEENS5_IJS1L_SB_EEEEEEENS4_17SM75_U32x4_LDSM_NENS4_14SM90_TMA_STOREES1Z_NS4_17SM90_U32x4_STSM_NENS4_9Copy_AtomIJS22_NS_6half_tEEEEvEEEvvEEEEvNT_6ParamsE,"aw",@nobits
	.sectionflags	@""
	.align	16
	.zero		1024


//--------------------- .nv.shared.reserved.0     --------------------------
	.section	.nv.shared.reserved.0,"aw",@nobits
	.weak		__nv_reservedSMEM_offset_0_alias
	.size		__nv_reservedSMEM_offset_0_alias, 0, 0
	.other		__nv_reservedSMEM_offset_0_alias,@"STO_CUDA_RESERVED_SHARED STV_DEFAULT"
__nv_reservedSMEM_offset_0_alias:
	.zero		0


//--------------------- .nv.global                --------------------------
	.section	.nv.global,"aw",@nobits
.nv.global:
	.type		_ZN39_INTERNAL_594b9e14_4_k_cu_3450dc64_27974cute1_E,@object
	.size		_ZN39_INTERNAL_594b9e14_4_k_cu_3450dc64_27974cute1_E,(_ZN39_INTERNAL_594b9e14_4_k_cu_3450dc64_27974cuda3std3__45__cpo6cbeginE - _ZN39_INTERNAL_594b9e14_4_k_cu_3450dc64_27974cute1_E)
_ZN39_INTERNAL_594b9e14_4_k_cu_3450dc64_27974cute1_E:
	.zero		1
	.type		_ZN39_INTERNAL_594b9e14_4_k_cu_3450dc64_27974cuda3std3__45__cpo6cbeginE,@object
	.size		_ZN39_INTERNAL_594b9e14_4_k_cu_3450dc64_27974cuda3std3__45__cpo6cbeginE,(_ZN39_INTERNAL_594b9e14_4_k_cu_3450dc64_27974cuda3std3__48in_placeE - _ZN39_INTERNAL_594b9e14_4_k_cu_3450dc64_27974cuda3std3__45__cpo6cbeginE)
_ZN39_INTERNAL_594b9e14_4_k_cu_3450dc64_27974cuda3std3__45__cpo6cbeginE:
	.zero		1
	.type		_ZN39_INTERNAL_594b9e14_4_k_cu_3450dc64_27974cuda3std3__48in_placeE,@object
	.size		_ZN39_INTERNAL_594b9e14_4_k_cu_3450dc64_27974cuda3std3__48in_placeE,(_ZN39_INTERNAL_594b9e14_4_k_cu_3450dc64_27974cuda3std6ranges3__45__cpo9iter_moveE - _ZN39_INTERNAL_594b9e14_4_k_cu_3450dc64_27974cuda3std3__48in_placeE)
_ZN39_INTERNAL_594b9e14_4_k_cu_3450dc64_27974cuda3std3__48in_placeE:
	.zero		1
	.type		_ZN39_INTERNAL_594b9e14_4_k_cu_3450dc64_27974cuda3std6ranges3__45__cpo9iter_moveE,@object
	.size		_ZN39_INTERNAL_594b9e14_4_k_cu_3450dc64_27974cuda3std6ranges3__45__cpo9iter_moveE,(_ZN39_INTERNAL_594b9e14_4_k_cu_3450dc64_27974cuda3std3__45__cpo5beginE - _ZN39_INTERNAL_594b9e14_4_k_cu_3450dc64_27974cuda3std6ranges3__45__cpo9iter_moveE)
_ZN39_INTERNAL_594b9e14_4_k_cu_3450dc64_27974cuda3std6ranges3__45__cpo9iter_moveE:
	.zero		1
	.type		_ZN39_INTERNAL_594b9e14_4_k_cu_3450dc64_27974cuda3std3__45__cpo5beginE,@object
	.size		_ZN39_INTERNAL_594b9e14_4_k_cu_3450dc64_27974cuda3std3__45__cpo5beginE,(_ZN39_INTERNAL_594b9e14_4_k_cu_3450dc64_27974cuda3std3__441_GLOBAL__N__594b9e14_4_k_cu_3450dc64_27976ignoreE - _ZN39_INTERNAL_594b9e14_4_k_cu_3450dc64_27974cuda3std3__45__cpo5beginE)
_ZN39_INTERNAL_594b9e14_4_k_cu_3450dc64_27974cuda3std3__45__cpo5beginE:
	.zero		1
	.type		_ZN39_INTERNAL_594b9e14_4_k_cu_3450dc64_27974cuda3std3__441_GLOBAL__N__594b9e14_4_k_cu_3450dc64_27976ignoreE,@object
	.size		_ZN39_INTERNAL_594b9e14_4_k_cu_3450dc64_27974cuda3std3__441_GLOBAL__N__594b9e14_4_k_cu_3450dc64_27976ignoreE,(_ZN39_INTERNAL_594b9e14_4_k_cu_3450dc64_27974cute7productE - _ZN39_INTERNAL_594b9e14_4_k_cu_3450dc64_27974cuda3std3__441_GLOBAL__N__594b9e14_4_k_cu_3450dc64_27976ignoreE)
_ZN39_INTERNAL_594b9e14_4_k_cu_3450dc64_27974cuda3std3__441_GLOBAL__N__594b9e14_4_k_cu_3450dc64_27976ignoreE:
	.zero		1
	.type		_ZN39_INTERNAL_594b9e14_4_k_cu_3450dc64_27974cute7productE,@object
	.size		_ZN39_INTERNAL_594b9e14_4_k_cu_3450dc64_27974cute7productE,(_ZN39_INTERNAL_594b9e14_4_k_cu_3450dc64_27974cuda3std3__45__cpo3endE - _ZN39_INTERNAL_594b9e14_4_k_cu_3450dc64_27974cute7productE)
_ZN39_INTERNAL_594b9e14_4_k_cu_3450dc64_27974cute7productE:
	.zero		1
	.type		_ZN39_INTERNAL_594b9e14_4_k_cu_3450dc64_27974cuda3std3__45__cpo3endE,@object
	.size		_ZN39_INTERNAL_594b9e14_4_k_cu_3450dc64_27974cuda3std3__45__cpo3endE,(_ZN39_INTERNAL_594b9e14_4_k_cu_3450dc64_27974cuda3std3__419piecewise_constructE - _ZN39_INTERNAL_594b9e14_4_k_cu_3450dc64_27974cuda3std3__45__cpo3endE)
_ZN39_INTERNAL_594b9e14_4_k_cu_3450dc64_27974cuda3std3__45__cpo3endE:
	.zero		1
	.type		_ZN39_INTERNAL_594b9e14_4_k_cu_3450dc64_27974cuda3std3__419piecewise_constructE,@object
	.size		_ZN39_INTERNAL_594b9e14_4_k_cu_3450dc64_27974cuda3std3__419piecewise_constructE,(_ZN39_INTERNAL_594b9e14_4_k_cu_3450dc64_27974cuda3std3__45__cpo4cendE - _ZN39_INTERNAL_594b9e14_4_k_cu_3450dc64_27974cuda3std3__419piecewise_constructE)
_ZN39_INTERNAL_594b9e14_4_k_cu_3450dc64_27974cuda3std3__419piecewise_constructE:
	.zero		1
	.type		_ZN39_INTERNAL_594b9e14_4_k_cu_3450dc64_27974cuda3std3__45__cpo4cendE,@object
	.size		_ZN39_INTERNAL_594b9e14_4_k_cu_3450dc64_27974cuda3std3__45__cpo4cendE,(_ZN39_INTERNAL_594b9e14_4_k_cu_3450dc64_27974cuda3std6ranges3__45__cpo4swapE - _ZN39_INTERNAL_594b9e14_4_k_cu_3450dc64_27974cuda3std3__45__cpo4cendE)
_ZN39_INTERNAL_594b9e14_4_k_cu_3450dc64_27974cuda3std3__45__cpo4cendE:
	.zero		1
	.type		_ZN39_INTERNAL_594b9e14_4_k_cu_3450dc64_27974cuda3std6ranges3__45__cpo4swapE,@object
	.size		_ZN39_INTERNAL_594b9e14_4_k_cu_3450dc64_27974cuda3std6ranges3__45__cpo4swapE,(.L_9 - _ZN39_INTERNAL_594b9e14_4_k_cu_3450dc64_27974cuda3std6ranges3__45__cpo4swapE)
_ZN39_INTERNAL_594b9e14_4_k_cu_3450dc64_27974cuda3std6ranges3__45__cpo4swapE:
	.zero		1
.L_9:


//--------------------- .nv.constant0._ZN7cutlass13device_kernelINS_4gemm6kernel13GemmUniversalIN4cute5tupleIJiiiiEEENS1_10collective13CollectiveMmaINS1_34MainloopSm90TmaGmmaWarpSpecializedILi4ENS5_IJNS4_1CILi1EEESB_SB_EEENS1_35KernelTmaWarpSpecializedCooperativeEEENS5_IJNSA_ILi256EEENSA_ILi64EEESG_EEENS_10bfloat16_tENS5_IJlSB_lEEESI_SJ_NS4_8TiledMMAINS4_8MMA_AtomIJNS4_4SM904GMMA27MMA_64x64x16_F32BF16BF16_SSILNSN_5MajorE0ELSP_0ELNSN_7ScaleInE1ELSQ_1EEEEEENS4_6LayoutINS5_IJNSA_ILi2EEESB_SB_EEENS5_IJSB_NSA_ILi0EEESW_EEEEENS5_IJNS4_10UnderscoreESZ_SZ_EEEEENS4_13SM90_TMA_LOADENS4_14ComposedLayoutINS4_7SwizzleILi3ELi4ELi3EEENS4_18smem_ptr_flag_bitsILi16EEENST_INS5_IJNSA_ILi8EEESG_EEENS5_IJSG_SB_EEEEEEEvNS4_8identityES12_S1C_vS1D_EENS_8epilogue10collective18CollectiveEpilogueINS1F_22Sm90TmaWarpSpecializedILi4ELi2ELi16ELb1ELb0EEEJSH_NS5_IJNSA_ILi128EEENSA_ILi32EEEEEESI_SJ_SI_SJ_NS1F_6fusion15FusionCallbacksIS1J_NS1N_13LinCombEltActINS1F_6thread7SigmoidESI_fSI_fLNS_15FloatRoundStyleE2EEESH_S1M_JEEES12_NS13_INS14_ILi2ELi4ELi3EEES17_NST_INS5_IJS18_S1L_EEENS5_IJS1L_SB_EEEEEEENS4_17SM75_U32x4_LDSM_NENS4_14SM90_TMA_STOREES1Z_NS4_17SM90_U32x4_STSM_NENS4_9Copy_AtomIJS22_NS_6half_tEEEEvEEEvvEEEEvNT_6ParamsE --------------------------
	.section	.nv.constant0._ZN7cutlass13device_kernelINS_4gemm6kernel13GemmUniversalIN4cute5tupleIJiiiiEEENS1_10collective13CollectiveMmaINS1_34MainloopSm90TmaGmmaWarpSpecializedILi4ENS5_IJNS4_1CILi1EEESB_SB_EEENS1_35KernelTmaWarpSpecializedCooperativeEEENS5_IJNSA_ILi256EEENSA_ILi64EEESG_EEENS_10bfloat16_tENS5_IJlSB_lEEESI_SJ_NS4_8TiledMMAINS4_8MMA_AtomIJNS4_4SM904GMMA27MMA_64x64x16_F32BF16BF16_SSILNSN_5MajorE0ELSP_0ELNSN_7ScaleInE1ELSQ_1EEEEEENS4_6LayoutINS5_IJNSA_ILi2EEESB_SB_EEENS5_IJSB_NSA_ILi0EEESW_EEEEENS5_IJNS4_10UnderscoreESZ_SZ_EEEEENS4_13SM90_TMA_LOADENS4_14ComposedLayoutINS4_7SwizzleILi3ELi4ELi3EEENS4_18smem_ptr_flag_bitsILi16EEENST_INS5_IJNSA_ILi8EEESG_EEENS5_IJSG_SB_EEEEEEEvNS4_8identityES12_S1C_vS1D_EENS_8epilogue10collective18CollectiveEpilogueINS1F_22Sm90TmaWarpSpecializedILi4ELi2ELi16ELb1ELb0EEEJSH_NS5_IJNSA_ILi128EEENSA_ILi32EEEEEESI_SJ_SI_SJ_NS1F_6fusion15FusionCallbacksIS1J_NS1N_13LinCombEltActINS1F_6thread7SigmoidESI_fSI_fLNS_15FloatRoundStyleE2EEESH_S1M_JEEES12_NS13_INS14_ILi2ELi4ELi3EEES17_NST_INS5_IJS18_S1L_EEENS5_IJS1L_SB_EEEEEEENS4_17SM75_U32x4_LDSM_NENS4_14SM90_TMA_STOREES1Z_NS4_17SM90_U32x4_STSM_NENS4_9Copy_AtomIJS22_NS_6half_tEEEEvEEEvvEEEEvNT_6ParamsE,"a",@progbits
	.sectionflags	@""
	.align	4
.nv.constant0._ZN7cutlass13device_kernelINS_4gemm6kernel13GemmUniversalIN4cute5tupleIJiiiiEEENS1_10collective13CollectiveMmaINS1_34MainloopSm90TmaGmmaWarpSpecializedILi4ENS5_IJNS4_1CILi1EEESB_SB_EEENS1_35KernelTmaWarpSpecializedCooperativeEEENS5_IJNSA_ILi256EEENSA_ILi64EEESG_EEENS_10bfloat16_tENS5_IJlSB_lEEESI_SJ_NS4_8TiledMMAINS4_8MMA_AtomIJNS4_4SM904GMMA27MMA_64x64x16_F32BF16BF16_SSILNSN_5MajorE0ELSP_0ELNSN_7ScaleInE1ELSQ_1EEEEEENS4_6LayoutINS5_IJNSA_ILi2EEESB_SB_EEENS5_IJSB_NSA_ILi0EEESW_EEEEENS5_IJNS4_10UnderscoreESZ_SZ_EEEEENS4_13SM90_TMA_LOADENS4_14ComposedLayoutINS4_7SwizzleILi3ELi4ELi3EEENS4_18smem_ptr_flag_bitsILi16EEENST_INS5_IJNSA_ILi8EEESG_EEENS5_IJSG_SB_EEEEEEEvNS4_8identityES12_S1C_vS1D_EENS_8epilogue10collective18CollectiveEpilogueINS1F_22Sm90TmaWarpSpecializedILi4ELi2ELi16ELb1ELb0EEEJSH_NS5_IJNSA_ILi128EEENSA_ILi32EEEEEESI_SJ_SI_SJ_NS1F_6fusion15FusionCallbacksIS1J_NS1N_13LinCombEltActINS1F_6thread7SigmoidESI_fSI_fLNS_15FloatRoundStyleE2EEESH_S1M_JEEES12_NS13_INS14_ILi2ELi4ELi3EEES17_NST_INS5_IJS18_S1L_EEENS5_IJS1L_SB_EEEEEEENS4_17SM75_U32x4_LDSM_NENS4_14SM90_TMA_STOREES1Z_NS4_17SM90_U32x4_STSM_NENS4_9Copy_AtomIJS22_NS_6half_tEEEEvEEEvvEEEEvNT_6ParamsE:
	.zero		2432


//--------------------- SYMBOLS --------------------------

	.type		.nv.reservedSmem.offset0,@object
	.size		.nv.reservedSmem.offset0,0x4
	.type		__assertfail,@function
